	.headerflags	@"EF_CUDA_TEXMODE_UNIFIED EF_CUDA_64BIT_ADDRESS EF_CUDA_ACCELERATORS EF_CUDA_SM90 EF_CUDA_VIRTUAL_SM(EF_CUDA_SM90)"
	.elftype	@"ET_EXEC"


//--------------------- .nv.info                  --------------------------
	.section	.nv.info,"",@"SHT_CUDA_INFO"
	.align	4


	//----- nvinfo : EIATTR_REGCOUNT
	.align		4
        /*0000*/ 	.byte	0x04, 0x2f
        /*0002*/ 	.short	(.L_3 - .L_2)
	.align		4
.L_2:
        /*0004*/ 	.word	index@(triton_poi_fused_clone_2)
        /*0008*/ 	.word	0x00000040


	//----- nvinfo : EIATTR_MIN_STACK_SIZE
	.align		4
.L_3:
        /*000c*/ 	.byte	0x04, 0x12
        /*000e*/ 	.short	(.L_5 - .L_4)
	.align		4
.L_4:
        /*0010*/ 	.word	index@(triton_poi_fused_clone_2)
        /*0014*/ 	.word	0x00000020


	//----- nvinfo : EIATTR_FRAME_SIZE
	.align		4
.L_5:
        /*0018*/ 	.byte	0x04, 0x11
        /*001a*/ 	.short	(.L_7 - .L_6)
	.align		4
.L_6:
        /*001c*/ 	.word	index@(triton_poi_fused_clone_2)
        /*0020*/ 	.word	0x00000020


	//----- nvinfo : EIATTR_MIN_STACK_SIZE
	.align		4
.L_7:
        /*0024*/ 	.byte	0x04, 0x12
        /*0026*/ 	.short	(.L_9 - .L_8)
	.align		4
.L_8:
        /*0028*/ 	.word	index@(triton_poi_fused_clone_2)
        /*002c*/ 	.word	0x00000020
.L_9:


//--------------------- .nv.info.triton_poi_fused_clone_2 --------------------------
	.section	.nv.info.triton_poi_fused_clone_2,"",@"SHT_CUDA_INFO"
	.sectionflags	@""
	.align	4


	//----- nvinfo : EIATTR_CUDA_API_VERSION
	.align		4
        /*0000*/ 	.byte	0x04, 0x37
        /*0002*/ 	.short	(.L_11 - .L_10)
.L_10:
        /*0004*/ 	.word	0x0000007c


	//----- nvinfo : EIATTR_KPARAM_INFO
	.align		4
.L_11:
        /*0008*/ 	.byte	0x04, 0x17
        /*000a*/ 	.short	(.L_13 - .L_12)
.L_12:
        /*000c*/ 	.word	0x00000000
        /*0010*/ 	.short	0x0006
        /*0012*/ 	.short	0x0028
        /*0014*/ 	.byte	0x00, 0xf4, 0x21, 0x00


	//----- nvinfo : EIATTR_KPARAM_INFO
	.align		4
.L_13:
        /*0018*/ 	.byte	0x04, 0x17
        /*001a*/ 	.short	(.L_15 - .L_14)
.L_14:
        /*001c*/ 	.word	0x00000000
        /*0020*/ 	.short	0x0005
        /*0022*/ 	.short	0x0020
        /*0024*/ 	.byte	0x00, 0xf0, 0x11, 0x00


	//----- nvinfo : EIATTR_KPARAM_INFO
	.align		4
.L_15:
        /*0028*/ 	.byte	0x04, 0x17
        /*002a*/ 	.short	(.L_17 - .L_16)
.L_16:
        /*002c*/ 	.word	0x00000000
        /*0030*/ 	.short	0x0004
        /*0032*/ 	.short	0x001c
        /*0034*/ 	.byte	0x00, 0xf0, 0x11, 0x00


	//----- nvinfo : EIATTR_KPARAM_INFO
	.align		4
.L_17:
        /*0038*/ 	.byte	0x04, 0x17
        /*003a*/ 	.short	(.L_19 - .L_18)
.L_18:
        /*003c*/ 	.word	0x00000000
        /*0040*/ 	.short	0x0003
        /*0042*/ 	.short	0x0018
        /*0044*/ 	.byte	0x00, 0xf0, 0x11, 0x00


	//----- nvinfo : EIATTR_KPARAM_INFO
	.align		4
.L_19:
        /*0048*/ 	.byte	0x04, 0x17
        /*004a*/ 	.short	(.L_21 - .L_20)
.L_20:
        /*004c*/ 	.word	0x00000000
        /*0050*/ 	.short	0x0002
        /*0052*/ 	.short	0x0010
        /*0054*/ 	.byte	0x00, 0xf4, 0x21, 0x00


	//----- nvinfo : EIATTR_KPARAM_INFO
	.align		4
.L_21:
        /*0058*/ 	.byte	0x04, 0x17
        /*005a*/ 	.short	(.L_23 - .L_22)
.L_22:
        /*005c*/ 	.word	0x00000000
        /*0060*/ 	.short	0x0001
        /*0062*/ 	.short	0x0008
        /*0064*/ 	.byte	0x00, 0xf4, 0x21, 0x00


	//----- nvinfo : EIATTR_KPARAM_INFO
	.align		4
.L_23:
        /*0068*/ 	.byte	0x04, 0x17
        /*006a*/ 	.short	(.L_25 - .L_24)
.L_24:
        /*006c*/ 	.word	0x00000000
        /*0070*/ 	.short	0x0000
        /*0072*/ 	.short	0x0000
        /*0074*/ 	.byte	0x00, 0xf4, 0x21, 0x00


	//----- nvinfo : EIATTR_SPARSE_MMA_MASK
	.align		4
.L_25:
        /*0078*/ 	.byte	0x03, 0x50
        /*007a*/ 	.short	0x0000


	//----- nvinfo : EIATTR_MAXREG_COUNT
	.align		4
        /*007c*/ 	.byte	0x03, 0x1b
        /*007e*/ 	.short	0x00ff


	//----- nvinfo : EIATTR_EXIT_INSTR_OFFSETS
	.align		4
        /*0080*/ 	.byte	0x04, 0x1c
        /*0082*/ 	.short	(.L_27 - .L_26)


	//   ....[0]....
.L_26:
        /*0084*/ 	.word	0x00006300


	//----- nvinfo : EIATTR_REQNTID
	.align		4
.L_27:
        /*0088*/ 	.byte	0x04, 0x10
        /*008a*/ 	.short	(.L_29 - .L_28)
.L_28:
        /*008c*/ 	.word	0x00000080
        /*0090*/ 	.word	0x00000001
        /*0094*/ 	.word	0x00000001


	//----- nvinfo : EIATTR_CRS_STACK_SIZE
	.align		4
.L_29:
        /*0098*/ 	.byte	0x04, 0x1e
        /*009a*/ 	.short	(.L_31 - .L_30)
.L_30:
        /*009c*/ 	.word	0x00000000


	//----- nvinfo : EIATTR_CBANK_PARAM_SIZE
	.align		4
.L_31:
        /*00a0*/ 	.byte	0x03, 0x19
        /*00a2*/ 	.short	0x0030


	//----- nvinfo : EIATTR_PARAM_CBANK
	.align		4
        /*00a4*/ 	.byte	0x04, 0x0a
        /*00a6*/ 	.short	(.L_33 - .L_32)
	.align		4
.L_32:
        /*00a8*/ 	.word	index@(.nv.constant0.triton_poi_fused_clone_2)
        /*00ac*/ 	.short	0x0210
        /*00ae*/ 	.short	0x0030


	//----- nvinfo : EIATTR_SW_WAR
	.align		4
.L_33:
        /*00b0*/ 	.byte	0x04, 0x36
        /*00b2*/ 	.short	(.L_35 - .L_34)
.L_34:
        /*00b4*/ 	.word	0x00000008
.L_35:


//--------------------- .nv.callgraph             --------------------------
	.section	.nv.callgraph,"",@"SHT_CUDA_CALLGRAPH"
	.align	4
	.sectionentsize	8
	.align		4
        /*0000*/ 	.word	0x00000000
	.align		4
        /*0004*/ 	.word	0xffffffff
	.align		4
        /*0008*/ 	.word	0x00000000
	.align		4
        /*000c*/ 	.word	0xfffffffe
	.align		4
        /*0010*/ 	.word	0x00000000
	.align		4
        /*0014*/ 	.word	0xfffffffd
	.align		4
        /*0018*/ 	.word	0x00000000
	.align		4
        /*001c*/ 	.word	0xfffffffc


//--------------------- .nv.constant4             --------------------------
	.section	.nv.constant4,"a",@progbits
	.align	8
	.align		8
.nv.constant4:
        /*0000*/ 	.dword	_$_str
	.align		8
        /*0008*/ 	.dword	__cudart_i2opi_f


//--------------------- .text.triton_poi_fused_clone_2 --------------------------
	.section	.text.triton_poi_fused_clone_2,"ax",@progbits
	.align	128
        .global         triton_poi_fused_clone_2
        .type           triton_poi_fused_clone_2,@function
        .size           triton_poi_fused_clone_2,(.L_x_49 - triton_poi_fused_clone_2)
        .other          triton_poi_fused_clone_2,@"STO_CUDA_ENTRY STV_DEFAULT"
triton_poi_fused_clone_2:
.text.triton_poi_fused_clone_2:
[----:B------:R-:W0:Y:S01]  /*0000*/  LDC R1, c[0x0][0x28] ;  /* 0x00000a00ff017b82 */ /* 0x000e220000000800 */
[----:B------:R-:W1:Y:S07]  /*0010*/  S2R R4, SR_TID.X ;  /* 0x0000000000047919 */ /* 0x000e6e0000002100 */
[----:B------:R-:W2:Y:S01]  /*0020*/  LDC R2, c[0x0][0x22c] ;  /* 0x00008b00ff027b82 */ /* 0x000ea20000000800 */
[----:B------:R-:W-:Y:S01]  /*0030*/  ULDC.64 UR4, c[0x0][0x208] ;  /* 0x0000820000047ab9 */ /* 0x000fe20000000a00 */
[----:B0-----:R-:W-:Y:S01]  /*0040*/  VIADD R1, R1, 0xffffffe0 ;  /* 0xffffffe001017836 */ /* 0x001fe20000000000 */
[----:B------:R-:W0:Y:S05]  /*0050*/  S2R R6, SR_CTAID.X ;  /* 0x0000000000067919 */ /* 0x000e2a0000002500 */
[----:B------:R-:W3:Y:S01]  /*0060*/  LDC R0, c[0x0][0x228] ;  /* 0x00008a00ff007b82 */ /* 0x000ee20000000800 */
[----:B--2---:R-:W-:-:S02]  /*0070*/  IABS R5, R2 ;  /* 0x0000000200057213 */ /* 0x004fc40000000000 */
[----:B------:R-:W-:Y:S01]  /*0080*/  ISETP.NE.AND P4, PT, R2, RZ, PT ;  /* 0x000000ff0200720c */ /* 0x000fe20003f85270 */
[----:B-1----:R-:W-:Y:S01]  /*0090*/  IMAD.SHL.U32 R4, R4, 0x8, RZ ;  /* 0x0000000804047824 */ /* 0x002fe200078e00ff */
[----:B---3--:R-:W-:Y:S02]  /*00a0*/  IABS R3, R0 ;  /* 0x0000000000037213 */ /* 0x008fe40000000000 */
[----:B0-----:R-:W-:Y:S02]  /*00b0*/  SHF.R.S32.HI R12, RZ, 0x15, R6 ;  /* 0x00000015ff0c7819 */ /* 0x001fe40000011406 */
[----:B------:R-:W0:Y:S01]  /*00c0*/  I2F.RP R13, R3 ;  /* 0x00000003000d7306 */ /* 0x000e220000209400 */
[----:B------:R-:W-:Y:S01]  /*00d0*/  LOP3.LUT R45, R4, 0x3f8, RZ, 0xc0, !PT ;  /* 0x000003f8042d7812 */ /* 0x000fe200078ec0ff */
[----:B------:R-:W-:Y:S01]  /*00e0*/  IMAD.MOV.U32 R4, RZ, RZ, R5 ;  /* 0x000000ffff047224 */ /* 0x000fe200078e0005 */
[----:B------:R-:W-:-:S03]  /*00f0*/  SGXT R12, R12, 0x1 ;  /* 0x000000010c0c781a */ /* 0x000fc60000000200 */
[----:B------:R-:W-:Y:S02]  /*0100*/  IMAD R45, R6, 0x400, R45 ;  /* 0x00000400062d7824 */ /* 0x000fe400078e022d */
[----:B------:R-:W1:Y:S02]  /*0110*/  I2F.RP R15, R4 ;  /* 0x00000004000f7306 */ /* 0x000e640000209400 */
[C---:B------:R-:W-:Y:S01]  /*0120*/  VIADD R5, R45.reuse, 0x1 ;  /* 0x000000012d057836 */ /* 0x040fe20000000000 */
[----:B------:R-:W-:Y:S01]  /*0130*/  IADD3 R9, R45, 0x3, RZ ;  /* 0x000000032d097810 */ /* 0x000fe20007ffe0ff */
[----:B------:R-:W-:-:S03]  /*0140*/  VIADD R10, R45, 0x4 ;  /* 0x000000042d0a7836 */ /* 0x000fc60000000000 */
[C---:B------:R-:W-:Y:S01]  /*0150*/  LEA.HI R6, R12.reuse, R5, RZ, 0x7 ;  /* 0x000000050c067211 */ /* 0x040fe200078f38ff */
[----:B0-----:R-:W0:Y:S01]  /*0160*/  MUFU.RCP R13, R13 ;  /* 0x0000000d000d7308 */ /* 0x001e220000001000 */
[----:B------:R-:W-:Y:S02]  /*0170*/  LEA.HI R7, R12, R9, RZ, 0x7 ;  /* 0x000000090c077211 */ /* 0x000fe400078f38ff */
[----:B------:R-:W-:Y:S01]  /*0180*/  LOP3.LUT R8, R6, 0xff80, RZ, 0xc0, !PT ;  /* 0x0000ff8006087812 */ /* 0x000fe200078ec0ff */
[----:B------:R-:W-:Y:S01]  /*0190*/  VIADD R6, R45, 0x2 ;  /* 0x000000022d067836 */ /* 0x000fe20000000000 */
[----:B------:R-:W-:-:S03]  /*01a0*/  LEA.HI R11, R12, R10, RZ, 0x7 ;  /* 0x0000000a0c0b7211 */ /* 0x000fc600078f38ff */
[----:B------:R-:W-:Y:S01]  /*01b0*/  IMAD.IADD R14, R5, 0x1, -R8 ;  /* 0x00000001050e7824 */ /* 0x000fe200078e0a08 */
[----:B------:R-:W-:Y:S01]  /*01c0*/  LEA.HI R5, R12, R6, RZ, 0x7 ;  /* 0x000000060c057211 */ /* 0x000fe200078f38ff */
[----:B-1----:R1:W2:Y:S01]  /*01d0*/  MUFU.RCP R16, R15 ;  /* 0x0000000f00107308 */ /* 0x0022a20000001000 */
[----:B------:R-:W-:Y:S02]  /*01e0*/  LOP3.LUT R8, R7, 0xff80, RZ, 0xc0, !PT ;  /* 0x0000ff8007087812 */ /* 0x000fe400078ec0ff */
[----:B------:R-:W-:Y:S02]  /*01f0*/  LOP3.LUT R5, R5, 0xff80, RZ, 0xc0, !PT ;  /* 0x0000ff8005057812 */ /* 0x000fe400078ec0ff */
[----:B------:R-:W-:Y:S01]  /*0200*/  PRMT R7, R14, 0x8880, RZ ;  /* 0x000088800e077816 */ /* 0x000fe200000000ff */
[----:B------:R-:W-:Y:S01]  /*0210*/  IMAD.IADD R9, R9, 0x1, -R8 ;  /* 0x0000000109097824 */ /* 0x000fe200078e0a08 */
[----:B------:R-:W-:Y:S01]  /*0220*/  LOP3.LUT R11, R11, 0xff80, RZ, 0xc0, !PT ;  /* 0x0000ff800b0b7812 */ /* 0x000fe200078ec0ff */
[----:B------:R-:W-:Y:S01]  /*0230*/  IMAD.IADD R5, R6, 0x1, -R5 ;  /* 0x0000000106057824 */ /* 0x000fe200078e0a05 */
[----:B------:R-:W-:Y:S01]  /*0240*/  PRMT R6, R7, 0x7710, RZ ;  /* 0x0000771007067816 */ /* 0x000fe200000000ff */
[C---:B------:R-:W-:Y:S01]  /*0250*/  VIADD R8, R45.reuse, 0x6 ;  /* 0x000000062d087836 */ /* 0x040fe20000000000 */
[----:B0-----:R-:W-:Y:S01]  /*0260*/  IADD3 R7, R13, 0xffffffe, RZ ;  /* 0x0ffffffe0d077810 */ /* 0x001fe20007ffe0ff */
[----:B------:R-:W-:Y:S01]  /*0270*/  IMAD.IADD R10, R10, 0x1, -R11 ;  /* 0x000000010a0a7824 */ /* 0x000fe200078e0a0b */
[----:B------:R-:W-:Y:S01]  /*0280*/  SHF.R.U32.HI R6, RZ, 0x9, R6 ;  /* 0x00000009ff067819 */ /* 0x000fe20000011606 */
[C---:B------:R-:W-:Y:S01]  /*0290*/  VIADD R11, R45.reuse, 0x5 ;  /* 0x000000052d0b7836 */ /* 0x040fe20000000000 */
[----:B-1----:R-:W-:Y:S01]  /*02a0*/  LEA.HI R15, R12, R8, RZ, 0x7 ;  /* 0x000000080c0f7211 */ /* 0x002fe200078f38ff */
[----:B--2---:R-:W-:Y:S01]  /*02b0*/  VIADD R18, R16, 0xffffffe ;  /* 0x0ffffffe10127836 */ /* 0x004fe20000000000 */
[----:B------:R-:W-:Y:S01]  /*02c0*/  LOP3.LUT R17, R6, 0x3f, RZ, 0xc0, !PT ;  /* 0x0000003f06117812 */ /* 0x000fe200078ec0ff */
[----:B------:R-:W0:Y:S01]  /*02d0*/  F2I.FTZ.U32.TRUNC.NTZ R7, R7 ;  /* 0x0000000700077305 */ /* 0x000e22000021f000 */
[----:B------:R-:W-:Y:S01]  /*02e0*/  LEA.HI R6, R12, R11, RZ, 0x7 ;  /* 0x0000000b0c067211 */ /* 0x000fe200078f38ff */
[----:B------:R-:W-:Y:S01]  /*02f0*/  VIADD R13, R45, 0x7 ;  /* 0x000000072d0d7836 */ /* 0x000fe20000000000 */
[----:B------:R-:W-:Y:S01]  /*0300*/  PRMT R20, R5, 0x8880, RZ ;  /* 0x0000888005147816 */ /* 0x000fe200000000ff */
[----:B------:R-:W-:Y:S01]  /*0310*/  IMAD.IADD R16, R14, 0x1, R17 ;  /* 0x000000010e107824 */ /* 0x000fe200078e0211 */
[----:B------:R-:W-:-:S02]  /*0320*/  LOP3.LUT R6, R6, 0xff80, RZ, 0xc0, !PT ;  /* 0x0000ff8006067812 */ /* 0x000fc400078ec0ff */
[----:B------:R-:W-:Y:S02]  /*0330*/  LOP3.LUT R17, R15, 0xff80, RZ, 0xc0, !PT ;  /* 0x0000ff800f117812 */ /* 0x000fe400078ec0ff */
[----:B------:R-:W-:Y:S01]  /*0340*/  LOP3.LUT R16, R16, 0xc0, RZ, 0xc0, !PT ;  /* 0x000000c010107812 */ /* 0x000fe200078ec0ff */
[----:B------:R-:W-:Y:S01]  /*0350*/  IMAD.IADD R11, R11, 0x1, -R6 ;  /* 0x000000010b0b7824 */ /* 0x000fe200078e0a06 */
[----:B------:R-:W-:Y:S01]  /*0360*/  LEA.HI R6, R12, R13, RZ, 0x7 ;  /* 0x0000000d0c067211 */ /* 0x000fe200078f38ff */
[----:B------:R-:W-:Y:S01]  /*0370*/  IMAD.IADD R8, R8, 0x1, -R17 ;  /* 0x0000000108087824 */ /* 0x000fe200078e0a11 */
[----:B------:R-:W-:Y:S01]  /*0380*/  IADD3 R17, RZ, -R16, RZ ;  /* 0x80000010ff117210 */ /* 0x000fe20007ffe0ff */
[----:B------:R0:W1:Y:S01]  /*0390*/  F2I.FTZ.U32.TRUNC.NTZ R15, R18 ;  /* 0x00000012000f7305 */ /* 0x000062000021f000 */
[----:B------:R-:W-:Y:S02]  /*03a0*/  LEA.HI R16, R12, R45, RZ, 0x7 ;  /* 0x0000002d0c107211 */ /* 0x000fe400078f38ff */
[----:B------:R-:W-:-:S02]  /*03b0*/  LOP3.LUT R12, R6, 0xff80, RZ, 0xc0, !PT ;  /* 0x0000ff80060c7812 */ /* 0x000fc400078ec0ff */
[----:B------:R-:W-:Y:S02]  /*03c0*/  PRMT R17, R17, 0x7710, RZ ;  /* 0x0000771011117816 */ /* 0x000fe400000000ff */
[----:B------:R-:W-:Y:S01]  /*03d0*/  SHF.R.S32.HI R6, RZ, 0x7, R16 ;  /* 0x00000007ff067819 */ /* 0x000fe20000011410 */
[----:B------:R-:W-:Y:S01]  /*03e0*/  IMAD.IADD R13, R13, 0x1, -R12 ;  /* 0x000000010d0d7824 */ /* 0x000fe200078e0a0c */
[----:B------:R-:W-:Y:S01]  /*03f0*/  LOP3.LUT R44, R16, 0xffffff80, RZ, 0xc0, !PT ;  /* 0xffffff80102c7812 */ /* 0x000fe200078ec0ff */
[----:B0-----:R-:W-:Y:S01]  /*0400*/  IMAD.MOV R18, RZ, RZ, -R7 ;  /* 0x000000ffff127224 */ /* 0x001fe200078e0a07 */
[----:B------:R-:W-:Y:S01]  /*0410*/  ISETP.GE.AND P0, PT, R6, RZ, PT ;  /* 0x000000ff0600720c */ /* 0x000fe20003f06270 */
[----:B------:R-:W-:Y:S01]  /*0420*/  IMAD.IADD R12, R14, 0x1, R17 ;  /* 0x000000010e0c7824 */ /* 0x000fe200078e0211 */
[----:B------:R-:W-:Y:S01]  /*0430*/  IABS R14, R6 ;  /* 0x00000006000e7213 */ /* 0x000fe20000000000 */
[----:B------:R-:W-:Y:S01]  /*0440*/  IMAD R17, R18, R3, RZ ;  /* 0x0000000312117224 */ /* 0x000fe200078e02ff */
[----:B------:R-:W-:Y:S01]  /*0450*/  IABS R18, R45 ;  /* 0x0000002d00127213 */ /* 0x000fe20000000000 */
[----:B------:R-:W-:Y:S01]  /*0460*/  IMAD.MOV.U32 R6, RZ, RZ, RZ ;  /* 0x000000ffff067224 */ /* 0x000fe200078e00ff */
[----:B------:R-:W-:Y:S01]  /*0470*/  PRMT R21, R9, 0x8880, RZ ;  /* 0x0000888009157816 */ /* 0x000fe200000000ff */
[----:B-1----:R-:W-:-:S02]  /*0480*/  IMAD.MOV R19, RZ, RZ, -R15 ;  /* 0x000000ffff137224 */ /* 0x002fc400078e0a0f */
[----:B------:R-:W-:-:S04]  /*0490*/  IMAD.HI.U32 R6, R7, R17, R6 ;  /* 0x0000001107067227 */ /* 0x000fc800078e0006 */
[----:B------:R-:W-:Y:S01]  /*04a0*/  IMAD.MOV.U32 R17, RZ, RZ, R14 ;  /* 0x000000ffff117224 */ /* 0x000fe200078e000e */
[----:B------:R-:W-:Y:S01]  /*04b0*/  HFMA2.MMA R14, -RZ, RZ, 0, 0 ;  /* 0x00000000ff0e7435 */ /* 0x000fe200000001ff */
[----:B------:R-:W-:Y:S02]  /*04c0*/  IMAD R7, R19, R4, RZ ;  /* 0x0000000413077224 */ /* 0x000fe400078e02ff */
[----:B------:R-:W-:-:S04]  /*04d0*/  IMAD.HI.U32 R6, R6, R17, RZ ;  /* 0x0000001106067227 */ /* 0x000fc800078e00ff */
[----:B------:R-:W-:Y:S02]  /*04e0*/  IMAD.MOV.U32 R19, RZ, RZ, R18 ;  /* 0x000000ffff137224 */ /* 0x000fe400078e0012 */
[----:B------:R-:W-:Y:S02]  /*04f0*/  IMAD.MOV R18, RZ, RZ, -R6 ;  /* 0x000000ffff127224 */ /* 0x000fe400078e0a06 */
[----:B------:R-:W-:Y:S01]  /*0500*/  IMAD.HI.U32 R14, R15, R7, R14 ;  /* 0x000000070f0e7227 */ /* 0x000fe200078e000e */
[----:B------:R-:W-:Y:S02]  /*0510*/  PRMT R7, R20, 0x7710, RZ ;  /* 0x0000771014077816 */ /* 0x000fe400000000ff */
[----:B------:R-:W-:Y:S01]  /*0520*/  PRMT R20, R10, 0x8880, RZ ;  /* 0x000088800a147816 */ /* 0x000fe200000000ff */
[----:B------:R-:W-:Y:S01]  /*0530*/  IMAD.IADD R44, R45, 0x1, -R44 ;  /* 0x000000012d2c7824 */ /* 0x000fe200078e0a2c */
[----:B------:R-:W-:Y:S01]  /*0540*/  SHF.R.U32.HI R7, RZ, 0x9, R7 ;  /* 0x00000009ff077819 */ /* 0x000fe20000011607 */
[----:B------:R-:W-:Y:S01]  /*0550*/  IMAD.HI.U32 R6, R14, R19, RZ ;  /* 0x000000130e067227 */ /* 0x000fe200078e00ff */
[----:B------:R-:W-:-:S03]  /*0560*/  PRMT R15, R21, 0x7710, RZ ;  /* 0x00007710150f7816 */ /* 0x000fc600000000ff */
[----:B------:R-:W-:Y:S01]  /*0570*/  IMAD R14, R3, R18, R17 ;  /* 0x00000012030e7224 */ /* 0x000fe200078e0211 */
[----:B------:R-:W-:Y:S02]  /*0580*/  PRMT R17, R20, 0x7710, RZ ;  /* 0x0000771014117816 */ /* 0x000fe400000000ff */
[----:B------:R-:W-:Y:S02]  /*0590*/  LOP3.LUT R18, R7, 0x3f, RZ, 0xc0, !PT ;  /* 0x0000003f07127812 */ /* 0x000fe400078ec0ff */
[----:B------:R-:W-:Y:S02]  /*05a0*/  SHF.R.U32.HI R17, RZ, 0x9, R17 ;  /* 0x00000009ff117819 */ /* 0x000fe40000011611 */
[----:B------:R-:W-:Y:S01]  /*05b0*/  ISETP.GT.U32.AND P2, PT, R3, R14, PT ;  /* 0x0000000e0300720c */ /* 0x000fe20003f44070 */
[----:B------:R-:W-:Y:S01]  /*05c0*/  IMAD.IADD R18, R5, 0x1, R18 ;  /* 0x0000000105127824 */ /* 0x000fe200078e0212 */
[----:B------:R-:W-:Y:S02]  /*05d0*/  LOP3.LUT R17, R17, 0x3f, RZ, 0xc0, !PT ;  /* 0x0000003f11117812 */ /* 0x000fe400078ec0ff */
[----:B------:R-:W-:-:S02]  /*05e0*/  SHF.R.U32.HI R15, RZ, 0x9, R15 ;  /* 0x00000009ff0f7819 */ /* 0x000fc4000001160f */
[----:B------:R-:W-:Y:S01]  /*05f0*/  LOP3.LUT R18, R18, 0xc0, RZ, 0xc0, !PT ;  /* 0x000000c012127812 */ /* 0x000fe200078ec0ff */
[----:B------:R-:W-:Y:S01]  /*0600*/  IMAD.IADD R17, R10, 0x1, R17 ;  /* 0x000000010a117824 */ /* 0x000fe200078e0211 */
[----:B------:R-:W-:Y:S01]  /*0610*/  LOP3.LUT R20, R15, 0x3f, RZ, 0xc0, !PT ;  /* 0x0000003f0f147812 */ /* 0x000fe200078ec0ff */
[----:B------:R-:W-:Y:S01]  /*0620*/  IMAD.MOV R15, RZ, RZ, -R6 ;  /* 0x000000ffff0f7224 */ /* 0x000fe200078e0a06 */
[----:B------:R-:W-:Y:S02]  /*0630*/  IADD3 R16, RZ, -R18, RZ ;  /* 0x80000012ff107210 */ /* 0x000fe40007ffe0ff */
[----:B------:R-:W-:Y:S01]  /*0640*/  LOP3.LUT R17, R17, 0xc0, RZ, 0xc0, !PT ;  /* 0x000000c011117812 */ /* 0x000fe200078ec0ff */
[----:B------:R-:W-:Y:S01]  /*0650*/  @!P2 IMAD.IADD R14, R14, 0x1, -R3 ;  /* 0x000000010e0ea824 */ /* 0x000fe200078e0a03 */
[----:B------:R-:W-:Y:S01]  /*0660*/  PRMT R16, R16, 0x7710, RZ ;  /* 0x0000771010107816 */ /* 0x000fe200000000ff */
[----:B------:R-:W-:Y:S02]  /*0670*/  IMAD R15, R4, R15, R19 ;  /* 0x0000000f040f7224 */ /* 0x000fe400078e0213 */
[----:B------:R-:W-:Y:S01]  /*0680*/  IMAD.MOV R17, RZ, RZ, -R17 ;  /* 0x000000ffff117224 */ /* 0x000fe200078e0a11 */
[----:B------:R-:W-:Y:S01]  /*0690*/  ISETP.GT.U32.AND P2, PT, R3, R14, PT ;  /* 0x0000000e0300720c */ /* 0x000fe20003f44070 */
[----:B------:R-:W-:Y:S01]  /*06a0*/  IMAD.IADD R7, R5, 0x1, R16 ;  /* 0x0000000105077824 */ /* 0x000fe200078e0210 */
[----:B------:R-:W-:Y:S01]  /*06b0*/  PRMT R16, R44, 0x8880, RZ ;  /* 0x000088802c107816 */ /* 0x000fe200000000ff */
[----:B------:R-:W-:Y:S01]  /*06c0*/  IMAD.IADD R20, R9, 0x1, R20 ;  /* 0x0000000109147824 */ /* 0x000fe200078e0214 */
[----:B------:R-:W-:-:S02]  /*06d0*/  PRMT R5, R17, 0x7710, RZ ;  /* 0x0000771011057816 */ /* 0x000fc400000000ff */
[----:B------:R-:W-:Y:S02]  /*06e0*/  ISETP.GT.U32.AND P1, PT, R4, R15, PT ;  /* 0x0000000f0400720c */ /* 0x000fe40003f24070 */
[----:B------:R-:W-:Y:S01]  /*06f0*/  LOP3.LUT R20, R20, 0xc0, RZ, 0xc0, !PT ;  /* 0x000000c014147812 */ /* 0x000fe200078ec0ff */
[----:B------:R-:W-:Y:S01]  /*0700*/  IMAD.IADD R10, R10, 0x1, R5 ;  /* 0x000000010a0a7824 */ /* 0x000fe200078e0205 */
[----:B------:R-:W-:Y:S02]  /*0710*/  PRMT R5, R16, 0x7710, RZ ;  /* 0x0000771010057816 */ /* 0x000fe400000000ff */
[----:B------:R-:W-:Y:S01]  /*0720*/  PRMT R16, R8, 0x8880, RZ ;  /* 0x0000888008107816 */ /* 0x000fe200000000ff */
[----:B------:R-:W-:Y:S01]  /*0730*/  @!P2 IMAD.IADD R14, R14, 0x1, -R3 ;  /* 0x000000010e0ea824 */ /* 0x000fe200078e0a03 */
[----:B------:R-:W-:Y:S01]  /*0740*/  SHF.R.U32.HI R3, RZ, 0x9, R5 ;  /* 0x00000009ff037819 */ /* 0x000fe20000011605 */
[----:B------:R-:W-:Y:S01]  /*0750*/  IMAD.MOV R18, RZ, RZ, -R20 ;  /* 0x000000ffff127224 */ /* 0x000fe200078e0a14 */
[----:B------:R-:W-:Y:S01]  /*0760*/  LOP3.LUT R17, R45, R2, RZ, 0x3c, !PT ;  /* 0x000000022d117212 */ /* 0x000fe200078e3cff */
[----:B------:R-:W0:Y:S01]  /*0770*/  LDC.64 R20, c[0x0][0x210] ;  /* 0x00008400ff147b82 */ /* 0x000e220000000a00 */
[----:B------:R-:W-:Y:S01]  /*0780*/  LOP3.LUT R3, R3, 0x3f, RZ, 0xc0, !PT ;  /* 0x0000003f03037812 */ /* 0x000fe200078ec0ff */
[----:B------:R-:W-:Y:S01]  /*0790*/  @!P1 VIADD R6, R6, 0x1 ;  /* 0x0000000106069836 */ /* 0x000fe20000000000 */
[----:B------:R-:W-:-:S02]  /*07a0*/  @!P1 IADD3 R15, R15, -R4, RZ ;  /* 0x800000040f0f9210 */ /* 0x000fc40007ffe0ff */
[----:B------:R-:W-:Y:S01]  /*07b0*/  ISETP.NE.AND P2, PT, R0, RZ, PT ;  /* 0x000000ff0000720c */ /* 0x000fe20003f45270 */
[----:B------:R-:W-:Y:S01]  /*07c0*/  IMAD.IADD R3, R44, 0x1, R3 ;  /* 0x000000012c037824 */ /* 0x000fe200078e0203 */
[----:B------:R-:W-:Y:S02]  /*07d0*/  ISETP.GE.U32.AND P3, PT, R15, R4, PT ;  /* 0x000000040f00720c */ /* 0x000fe40003f66070 */
[----:B------:R-:W-:Y:S01]  /*07e0*/  PRMT R15, R11, 0x8880, RZ ;  /* 0x000088800b0f7816 */ /* 0x000fe200000000ff */
[----:B------:R-:W1:Y:S01]  /*07f0*/  LDC.64 R4, c[0x0][0x218] ;  /* 0x00008600ff047b82 */ /* 0x000e620000000a00 */
[----:B------:R-:W-:Y:S02]  /*0800*/  LOP3.LUT R3, R3, 0xc0, RZ, 0xc0, !PT ;  /* 0x000000c003037812 */ /* 0x000fe400078ec0ff */
[----:B------:R-:W-:Y:S02]  /*0810*/  PRMT R15, R15, 0x7710, RZ ;  /* 0x000077100f0f7816 */ /* 0x000fe400000000ff */
[----:B------:R-:W-:Y:S01]  /*0820*/  PRMT R16, R16, 0x7710, RZ ;  /* 0x0000771010107816 */ /* 0x000fe200000000ff */
[----:B------:R-:W-:Y:S01]  /*0830*/  IMAD.MOV R3, RZ, RZ, -R3 ;  /* 0x000000ffff037224 */ /* 0x000fe200078e0a03 */
[----:B------:R-:W-:-:S02]  /*0840*/  PRMT R18, R18, 0x7710, RZ ;  /* 0x0000771012127816 */ /* 0x000fc400000000ff */
[----:B------:R-:W-:Y:S01]  /*0850*/  SHF.R.U32.HI R15, RZ, 0x9, R15 ;  /* 0x00000009ff0f7819 */ /* 0x000fe2000001160f */
[----:B------:R-:W-:Y:S01]  /*0860*/  @P3 VIADD R6, R6, 0x1 ;  /* 0x0000000106063836 */ /* 0x000fe20000000000 */
[----:B------:R-:W-:Y:S01]  /*0870*/  PRMT R3, R3, 0x7710, RZ ;  /* 0x0000771003037816 */ /* 0x000fe200000000ff */
[----:B------:R-:W-:Y:S01]  /*0880*/  IMAD.IADD R9, R9, 0x1, R18 ;  /* 0x0000000109097824 */ /* 0x000fe200078e0212 */
[----:B------:R-:W-:Y:S02]  /*0890*/  ISETP.GE.AND P5, PT, R17, RZ, PT ;  /* 0x000000ff1100720c */ /* 0x000fe40003fa6270 */
[----:B------:R-:W-:Y:S01]  /*08a0*/  SHF.R.U32.HI R17, RZ, 0x9, R16 ;  /* 0x00000009ff117819 */ /* 0x000fe20000011610 */
[----:B------:R-:W-:Y:S01]  /*08b0*/  IMAD.IADD R3, R44, 0x1, R3 ;  /* 0x000000012c037824 */ /* 0x000fe200078e0203 */
[----:B------:R-:W-:Y:S02]  /*08c0*/  LOP3.LUT R16, R15, 0x3f, RZ, 0xc0, !PT ;  /* 0x0000003f0f107812 */ /* 0x000fe400078ec0ff */
[----:B------:R-:W-:-:S02]  /*08d0*/  PRMT R18, R13, 0x8880, RZ ;  /* 0x000088800d127816 */ /* 0x000fc400000000ff */
[----:B------:R-:W-:Y:S01]  /*08e0*/  LOP3.LUT R15, R3, 0xffff, RZ, 0xc0, !PT ;  /* 0x0000ffff030f7812 */ /* 0x000fe200078ec0ff */
[----:B------:R-:W-:Y:S01]  /*08f0*/  IMAD.MOV.U32 R3, RZ, RZ, R14 ;  /* 0x000000ffff037224 */ /* 0x000fe200078e000e */
[----:B------:R-:W-:Y:S01]  /*0900*/  PRMT R18, R18, 0x7710, RZ ;  /* 0x0000771012127816 */ /* 0x000fe200000000ff */
[----:B------:R-:W-:Y:S01]  /*0910*/  IMAD.IADD R16, R11, 0x1, R16 ;  /* 0x000000010b107824 */ /* 0x000fe200078e0210 */
[----:B------:R-:W-:Y:S01]  /*0920*/  PRMT R14, R15, 0x8880, RZ ;  /* 0x000088800f0e7816 */ /* 0x000fe200000000ff */
[----:B------:R-:W-:Y:S01]  /*0930*/  @!P0 IMAD.MOV R3, RZ, RZ, -R3 ;  /* 0x000000ffff038224 */ /* 0x000fe200078e0a03 */
[-C--:B------:R-:W-:Y:S01]  /*0940*/  @!P2 LOP3.LUT R3, RZ, R0.reuse, RZ, 0x33, !PT ;  /* 0x00000000ff03a212 */ /* 0x080fe200078e33ff */
[----:B------:R-:W-:Y:S01]  /*0950*/  @!P5 IMAD.MOV R6, RZ, RZ, -R6 ;  /* 0x000000ffff06d224 */ /* 0x000fe200078e0a06 */
[----:B------:R-:W-:Y:S02]  /*0960*/  SHF.R.U32.HI R18, RZ, 0x9, R18 ;  /* 0x00000009ff127819 */ /* 0x000fe40000011612 */
[----:B------:R-:W-:Y:S01]  /*0970*/  LOP3.LUT R17, R17, 0x3f, RZ, 0xc0, !PT ;  /* 0x0000003f11117812 */ /* 0x000fe200078ec0ff */
[----:B------:R-:W-:Y:S01]  /*0980*/  IMAD R15, R14, R0, R3 ;  /* 0x000000000e0f7224 */ /* 0x000fe200078e0203 */
[----:B------:R-:W-:-:S02]  /*0990*/  LOP3.LUT R16, R16, 0xc0, RZ, 0xc0, !PT ;  /* 0x000000c010107812 */ /* 0x000fc400078ec0ff */
[----:B------:R-:W-:Y:S01]  /*09a0*/  LOP3.LUT R18, R18, 0x3f, RZ, 0xc0, !PT ;  /* 0x0000003f12127812 */ /* 0x000fe200078ec0ff */
[----:B------:R-:W-:Y:S01]  /*09b0*/  IMAD.IADD R17, R8, 0x1, R17 ;  /* 0x0000000108117824 */ /* 0x000fe200078e0211 */
[----:B------:R-:W-:Y:S01]  /*09c0*/  LOP3.LUT R9, R9, 0xffff, RZ, 0xc0, !PT ;  /* 0x0000ffff09097812 */ /* 0x000fe200078ec0ff */
[----:B-1----:R-:W-:Y:S01]  /*09d0*/  IMAD.WIDE R14, R15, 0x4, R4 ;  /* 0x000000040f0e7825 */ /* 0x002fe200078e0204 */
[----:B------:R-:W-:Y:S02]  /*09e0*/  IADD3 R18, R13, R18, RZ ;  /* 0x000000120d127210 */ /* 0x000fe40007ffe0ff */
[----:B------:R-:W-:Y:S01]  /*09f0*/  LOP3.LUT R17, R17, 0xc0, RZ, 0xc0, !PT ;  /* 0x000000c011117812 */ /* 0x000fe200078ec0ff */
[----:B------:R-:W-:Y:S01]  /*0a00*/  IMAD.MOV R16, RZ, RZ, -R16 ;  /* 0x000000ffff107224 */ /* 0x000fe200078e0a10 */
[----:B------:R1:W2:Y:S01]  /*0a10*/  LDG.E.EL R43, desc[UR4][R14.64] ;  /* 0x000000040e2b7981 */ /* 0x0002a2000c2e1900 */
[----:B------:R-:W-:Y:S02]  /*0a20*/  LOP3.LUT R18, R18, 0xc0, RZ, 0xc0, !PT ;  /* 0x000000c012127812 */ /* 0x000fe400078ec0ff */
[----:B------:R-:W-:Y:S01]  /*0a30*/  IMAD.MOV R17, RZ, RZ, -R17 ;  /* 0x000000ffff117224 */ /* 0x000fe200078e0a11 */
[----:B------:R-:W-:-:S02]  /*0a40*/  PRMT R16, R16, 0x7710, RZ ;  /* 0x0000771010107816 */ /* 0x000fc400000000ff */
[----:B------:R-:W-:Y:S02]  /*0a50*/  LOP3.LUT R10, R10, 0xffff, RZ, 0xc0, !PT ;  /* 0x0000ffff0a0a7812 */ /* 0x000fe400078ec0ff */
[----:B------:R-:W-:Y:S01]  /*0a60*/  IADD3 R11, R11, R16, RZ ;  /* 0x000000100b0b7210 */ /* 0x000fe20007ffe0ff */
[----:B------:R-:W-:Y:S01]  /*0a70*/  IMAD.MOV R16, RZ, RZ, -R18 ;  /* 0x000000ffff107224 */ /* 0x000fe200078e0a12 */
[----:B------:R-:W-:Y:S02]  /*0a80*/  PRMT R17, R17, 0x7710, RZ ;  /* 0x0000771011117816 */ /* 0x000fe400000000ff */
[----:B------:R-:W-:Y:S02]  /*0a90*/  LOP3.LUT R12, R12, 0xffff, RZ, 0xc0, !PT ;  /* 0x0000ffff0c0c7812 */ /* 0x000fe400078ec0ff */
[----:B------:R-:W-:Y:S01]  /*0aa0*/  PRMT R16, R16, 0x7710, RZ ;  /* 0x0000771010107816 */ /* 0x000fe200000000ff */
[----:B------:R-:W-:Y:S01]  /*0ab0*/  IMAD.IADD R8, R8, 0x1, R17 ;  /* 0x0000000108087824 */ /* 0x000fe200078e0211 */
[----:B------:R-:W-:-:S02]  /*0ac0*/  LOP3.LUT R11, R11, 0xffff, RZ, 0xc0, !PT ;  /* 0x0000ffff0b0b7812 */ /* 0x000fc400078ec0ff */
[----:B------:R-:W-:Y:S01]  /*0ad0*/  @!P4 LOP3.LUT R6, RZ, R2, RZ, 0x33, !PT ;  /* 0x00000002ff06c212 */ /* 0x000fe200078e33ff */
[----:B------:R-:W-:Y:S01]  /*0ae0*/  IMAD.IADD R13, R13, 0x1, R16 ;  /* 0x000000010d0d7824 */ /* 0x000fe200078e0210 */
[----:B------:R-:W-:Y:S02]  /*0af0*/  LOP3.LUT R8, R8, 0xffff, RZ, 0xc0, !PT ;  /* 0x0000ffff08087812 */ /* 0x000fe400078ec0ff */
[----:B------:R-:W-:Y:S02]  /*0b00*/  PRMT R9, R9, 0x8880, RZ ;  /* 0x0000888009097816 */ /* 0x000fe400000000ff */
[----:B------:R-:W-:Y:S02]  /*0b10*/  LOP3.LUT R13, R13, 0xffff, RZ, 0xc0, !PT ;  /* 0x0000ffff0d0d7812 */ /* 0x000fe400078ec0ff */
[----:B------:R-:W-:Y:S02]  /*0b20*/  PRMT R10, R10, 0x8880, RZ ;  /* 0x000088800a0a7816 */ /* 0x000fe400000000ff */
[----:B------:R-:W-:-:S02]  /*0b30*/  PRMT R2, R12, 0x8880, RZ ;  /* 0x000088800c027816 */ /* 0x000fc400000000ff */
[----:B------:R-:W-:Y:S02]  /*0b40*/  PRMT R11, R11, 0x8880, RZ ;  /* 0x000088800b0b7816 */ /* 0x000fe400000000ff */
[----:B------:R-:W-:Y:S02]  /*0b50*/  LOP3.LUT R7, R7, 0xffff, RZ, 0xc0, !PT ;  /* 0x0000ffff07077812 */ /* 0x000fe400078ec0ff */
[----:B------:R-:W-:Y:S01]  /*0b60*/  PRMT R12, R8, 0x8880, RZ ;  /* 0x00008880080c7816 */ /* 0x000fe200000000ff */
[----:B------:R-:W-:Y:S01]  /*0b70*/  IMAD.MOV.U32 R8, RZ, RZ, R9 ;  /* 0x000000ffff087224 */ /* 0x000fe200078e0009 */
[----:B------:R-:W-:Y:S02]  /*0b80*/  PRMT R13, R13, 0x8880, RZ ;  /* 0x000088800d0d7816 */ /* 0x000fe400000000ff */
[----:B------:R-:W-:Y:S01]  /*0b90*/  MOV R9, R10 ;  /* 0x0000000a00097202 */ /* 0x000fe20000000f00 */
[----:B------:R-:W-:Y:S01]  /*0ba0*/  IMAD.MOV.U32 R10, RZ, RZ, R11 ;  /* 0x000000ffff0a7224 */ /* 0x000fe200078e000b */
[----:B------:R-:W-:Y:S01]  /*0bb0*/  PRMT R7, R7, 0x8880, RZ ;  /* 0x0000888007077816 */ /* 0x000fe200000000ff */
[----:B------:R-:W-:-:S02]  /*0bc0*/  IMAD.MOV.U32 R11, RZ, RZ, R12 ;  /* 0x000000ffff0b7224 */ /* 0x000fc400078e000c */
[----:B------:R-:W-:Y:S02]  /*0bd0*/  IMAD R57, R3, 0x400, R44 ;  /* 0x0000040003397824 */ /* 0x000fe400078e022c */
[----:B------:R-:W-:Y:S02]  /*0be0*/  IMAD.MOV.U32 R12, RZ, RZ, R13 ;  /* 0x000000ffff0c7224 */ /* 0x000fe400078e000d */
[-CC-:B------:R-:W-:Y:S02]  /*0bf0*/  IMAD R17, R9, R0.reuse, R3.reuse ;  /* 0x0000000009117224 */ /* 0x180fe400078e0203 */
[-CC-:B------:R-:W-:Y:S02]  /*0c00*/  IMAD R13, R2, R0.reuse, R3.reuse ;  /* 0x00000000020d7224 */ /* 0x180fe400078e0203 */
[-CC-:B------:R-:W-:Y:S02]  /*0c10*/  IMAD R19, R10, R0.reuse, R3.reuse ;  /* 0x000000000a137224 */ /* 0x180fe400078e0203 */
[----:B------:R-:W-:-:S02]  /*0c20*/  IMAD R7, R7, R0, R3 ;  /* 0x0000000007077224 */ /* 0x000fc400078e0203 */
[-CC-:B-1----:R-:W-:Y:S02]  /*0c30*/  IMAD R15, R8, R0.reuse, R3.reuse ;  /* 0x00000000080f7224 */ /* 0x182fe400078e0203 */
[-C--:B------:R-:W-:Y:S02]  /*0c40*/  IMAD R23, R11, R0.reuse, R3 ;  /* 0x000000000b177224 */ /* 0x080fe400078e0203 */
[----:B------:R-:W-:Y:S02]  /*0c50*/  IMAD R57, R6, 0x80, R57 ;  /* 0x0000008006397824 */ /* 0x000fe400078e0239 */
[----:B------:R-:W-:Y:S02]  /*0c60*/  IMAD R25, R12, R0, R3 ;  /* 0x000000000c197224 */ /* 0x000fe400078e0203 */
[----:B------:R-:W-:-:S04]  /*0c70*/  IMAD.WIDE R10, R17, 0x4, R4 ;  /* 0x00000004110a7825 */ /* 0x000fc800078e0204 */
[--C-:B------:R-:W-:Y:S01]  /*0c80*/  IMAD.WIDE R2, R13, 0x4, R4.reuse ;  /* 0x000000040d027825 */ /* 0x100fe200078e0204 */
[----:B------:R-:W5:Y:S03]  /*0c90*/  LDG.E.EL R39, desc[UR4][R10.64] ;  /* 0x000000040a277981 */ /* 0x000f66000c2e1900 */
[--C-:B------:R-:W-:Y:S01]  /*0ca0*/  IMAD.WIDE R16, R19, 0x4, R4.reuse ;  /* 0x0000000413107825 */ /* 0x100fe200078e0204 */
[----:B------:R-:W5:Y:S03]  /*0cb0*/  LDG.E.EL R42, desc[UR4][R2.64] ;  /* 0x00000004022a7981 */ /* 0x000f66000c2e1900 */
[--C-:B------:R-:W-:Y:S01]  /*0cc0*/  IMAD.WIDE R6, R7, 0x4, R4.reuse ;  /* 0x0000000407067825 */ /* 0x100fe200078e0204 */
[----:B------:R-:W5:Y:S03]  /*0cd0*/  LDG.E.EL R38, desc[UR4][R16.64] ;  /* 0x0000000410267981 */ /* 0x000f66000c2e1900 */
[--C-:B------:R-:W-:Y:S01]  /*0ce0*/  IMAD.WIDE R8, R15, 0x4, R4.reuse ;  /* 0x000000040f087825 */ /* 0x100fe200078e0204 */
[----:B------:R1:W5:Y:S03]  /*0cf0*/  LDG.E.EL R41, desc[UR4][R6.64] ;  /* 0x0000000406297981 */ /* 0x000366000c2e1900 */
[----:B------:R-:W-:Y:S01]  /*0d00*/  IMAD.WIDE R18, R23, 0x4, R4 ;  /* 0x0000000417127825 */ /* 0x000fe200078e0204 */
[----:B------:R3:W5:Y:S03]  /*0d10*/  LDG.E.EL R40, desc[UR4][R8.64] ;  /* 0x0000000408287981 */ /* 0x000766000c2e1900 */
[----:B0-----:R-:W-:Y:S01]  /*0d20*/  IMAD.WIDE R12, R57, 0x2, R20 ;  /* 0x00000002390c7825 */ /* 0x001fe200078e0214 */
[----:B------:R3:W5:Y:S03]  /*0d30*/  LDG.E.EL R37, desc[UR4][R18.64] ;  /* 0x0000000412257981 */ /* 0x000766000c2e1900 */
[----:B------:R-:W-:-:S02]  /*0d40*/  IMAD.WIDE R4, R25, 0x4, R4 ;  /* 0x0000000419047825 */ /* 0x000fc400078e0204 */
[----:B------:R-:W5:Y:S04]  /*0d50*/  LDG.E.EL.128 R12, desc[UR4][R12.64] ;  /* 0x000000040c0c7981 */ /* 0x000f68000c2e1d00 */
[----:B------:R3:W5:Y:S01]  /*0d60*/  LDG.E.EL R36, desc[UR4][R4.64] ;  /* 0x0000000404247981 */ /* 0x000762000c2e1900 */
[----:B------:R-:W-:Y:S01]  /*0d70*/  BSSY B0, `(.L_x_0) ;  /* 0x0000044000007945 */ /* 0x000fe20003800000 */
[----:B--2---:R-:W-:-:S06]  /*0d80*/  FMUL R0, R43, 0.63661974668502807617 ;  /* 0x3f22f9832b007820 */ /* 0x004fcc0000400000 */
[----:B------:R-:W0:Y:S01]  /*0d90*/  F2I.FTZ.NTZ R0, R0 ;  /* 0x0000000000007305 */ /* 0x000e220000213100 */
[----:B-1----:R-:W-:-:S05]  /*0da0*/  FADD.FTZ R6, |R43|, -RZ ;  /* 0x800000ff2b067221 */ /* 0x002fca0000010200 */
[----:B------:R-:W-:Y:S02]  /*0db0*/  FSETP.GE.AND P6, PT, R6, 105615, PT ;  /* 0x47ce47800600780b */ /* 0x000fe40003fc6000 */
[----:B0-----:R-:W-:-:S05]  /*0dc0*/  I2FP.F32.S32 R2, R0 ;  /* 0x0000000000027245 */ /* 0x001fca0000201400 */
[----:B------:R-:W-:-:S04]  /*0dd0*/  FFMA.FTZ R3, R2, -1.5707962512969970703, R43 ;  /* 0xbfc90fda02037823 */ /* 0x000fc8000001002b */
[----:B------:R-:W-:Y:S01]  /*0de0*/  FFMA.FTZ R3, R2, -7.5497894158615963534e-08, R3 ;  /* 0xb3a2216802037823 */ /* 0x000fe20000010003 */
[----:B------:R-:W-:-:S03]  /*0df0*/  FSETP.NEU.AND P1, PT, R6, +INF , PT ;  /* 0x7f8000000600780b */ /* 0x000fc60003f2d000 */
[----:B------:R-:W-:Y:S01]  /*0e00*/  FFMA.FTZ R35, R2, -5.3903029534742383927e-15, R3 ;  /* 0xa7c234c502237823 */ /* 0x000fe20000010003 */
[----:B------:R-:W-:Y:S01]  /*0e10*/  IMAD.MOV.U32 R34, RZ, RZ, R0 ;  /* 0x000000ffff227224 */ /* 0x000fe200078e0000 */
[----:B------:R-:W-:-:S03]  /*0e20*/  P2R R46, PR, RZ, 0x2 ;  /* 0x00000002ff2e7803 */ /* 0x000fc60000000000 */
[----:B------:R-:W-:Y:S01]  /*0e30*/  MOV R2, R35 ;  /* 0x0000002300027202 */ /* 0x000fe20000000f00 */
[----:B---3--:R-:W-:Y:S06]  /*0e40*/  @!P6 BRA `(.L_x_1) ;  /* 0x0000000000d8e947 */ /* 0x008fec0003800000 */
[----:B------:R-:W-:Y:S01]  /*0e50*/  @!P1 FMUL.FTZ R2, RZ, R43 ;  /* 0x0000002bff029220 */ /* 0x000fe20000410000 */
[----:B------:R-:W-:Y:S01]  /*0e60*/  @!P1 IMAD.MOV.U32 R0, RZ, RZ, RZ ;  /* 0x000000ffff009224 */ /* 0x000fe200078e00ff */
[----:B------:R-:W-:Y:S06]  /*0e70*/  @!P1 BRA `(.L_x_1) ;  /* 0x0000000000cc9947 */ /* 0x000fec0003800000 */
[----:B------:R-:W-:Y:S01]  /*0e80*/  SHF.R.U32.HI R11, RZ, 0x17, R43 ;  /* 0x00000017ff0b7819 */ /* 0x000fe2000001162b */
[----:B------:R-:W-:Y:S01]  /*0e90*/  IMAD.SHL.U32 R3, R43, 0x100, RZ ;  /* 0x000001002b037824 */ /* 0x000fe200078e00ff */
[----:B------:R-:W-:Y:S01]  /*0ea0*/  ULDC.64 UR6, c[0x4][0x8] ;  /* 0x0100020000067ab9 */ /* 0x000fe20000000a00 */
[----:B------:R-:W-:Y:S01]  /*0eb0*/  IMAD.MOV.U32 R0, RZ, RZ, RZ ;  /* 0x000000ffff007224 */ /* 0x000fe200078e00ff */
[----:B------:R-:W-:Y:S01]  /*0ec0*/  LOP3.LUT R2, R11, 0xe0, RZ, 0xc0, !PT ;  /* 0x000000e00b027812 */ /* 0x000fe200078ec0ff */
[----:B------:R-:W-:Y:S01]  /*0ed0*/  IMAD.MOV.U32 R5, RZ, RZ, RZ ;  /* 0x000000ffff057224 */ /* 0x000fe200078e00ff */
[----:B------:R-:W-:Y:S01]  /*0ee0*/  LOP3.LUT R3, R3, 0x80000000, RZ, 0xfc, !PT ;  /* 0x8000000003037812 */ /* 0x000fe200078efcff */
[----:B------:R-:W-:Y:S02]  /*0ef0*/  IMAD.MOV.U32 R10, RZ, RZ, RZ ;  /* 0x000000ffff0a7224 */ /* 0x000fe400078e00ff */
[----:B------:R-:W-:Y:S01]  /*0f00*/  VIADD R4, R2, 0xffffff80 ;  /* 0xffffff8002047836 */ /* 0x000fe20000000000 */
[----:B------:R-:W-:-:S04]  /*0f10*/  MOV R2, R1 ;  /* 0x0000000100027202 */ /* 0x000fc80000000f00 */
[----:B------:R-:W-:-:S07]  /*0f20*/  SHF.R.U32.HI R4, RZ, 0x5, R4 ;  /* 0x00000005ff047819 */ /* 0x000fce0000011604 */
.L_x_2:
[----:B------:R-:W-:-:S04]  /*0f30*/  IADD3 R8, P0, R5, UR6, RZ ;  /* 0x0000000605087c10 */ /* 0x000fc8000ff1e0ff */
[----:B------:R-:W-:-:S06]  /*0f40*/  IADD3.X R9, R10, UR7, RZ, P0, !PT ;  /* 0x000000070a097c10 */ /* 0x000fcc00087fe4ff */
[----:B------:R-:W2:Y:S01]  /*0f50*/  LDG.E.CONSTANT R9, desc[UR4][R8.64] ;  /* 0x0000000408097981 */ /* 0x000ea2000c1e9900 */
[----:B------:R-:W-:Y:S01]  /*0f60*/  IADD3 R5, P1, R5, 0x4, RZ ;  /* 0x0000000405057810 */ /* 0x000fe20007f3e0ff */
[----:B------:R-:W-:Y:S02]  /*0f70*/  IMAD.MOV.U32 R6, RZ, RZ, R0 ;  /* 0x000000ffff067224 */ /* 0x000fe400078e0000 */
[----:B------:R-:W-:Y:S01]  /*0f80*/  IMAD.MOV.U32 R7, RZ, RZ, RZ ;  /* 0x000000ffff077224 */ /* 0x000fe200078e00ff */
[----:B------:R-:W-:Y:S01]  /*0f90*/  ISETP.NE.U32.AND P0, PT, R5, 0x18, PT ;  /* 0x000000180500780c */ /* 0x000fe20003f05070 */
[----:B------:R-:W-:-:S05]  /*0fa0*/  IMAD.X R10, RZ, RZ, R10, P1 ;  /* 0x000000ffff0a7224 */ /* 0x000fca00008e060a */
[----:B------:R-:W-:Y:S01]  /*0fb0*/  ISETP.NE.AND.EX P0, PT, R10, RZ, PT, P0 ;  /* 0x000000ff0a00720c */ /* 0x000fe20003f05300 */
[----:B--2---:R-:W-:-:S04]  /*0fc0*/  IMAD.WIDE.U32 R6, R3, R9, R6 ;  /* 0x0000000903067225 */ /* 0x004fc800078e0006 */
[----:B------:R-:W-:Y:S01]  /*0fd0*/  IMAD.MOV.U32 R0, RZ, RZ, R7 ;  /* 0x000000ffff007224 */ /* 0x000fe200078e0007 */
[----:B------:R0:W-:Y:S02]  /*0fe0*/  STL [R2], R6 ;  /* 0x0000000602007387 */ /* 0x0001e40000100800 */
[----:B0-----:R-:W-:-:S05]  /*0ff0*/  VIADD R2, R2, 0x4 ;  /* 0x0000000402027836 */ /* 0x001fca0000000000 */
[----:B------:R-:W-:Y:S05]  /*1000*/  @P0 BRA `(.L_x_2) ;  /* 0xfffffffc00c80947 */ /* 0x000fea000383ffff */
[----:B------:R-:W-:Y:S01]  /*1010*/  LOP3.LUT P0, RZ, R43, 0xf800000, RZ, 0xc0, !PT ;  /* 0x0f8000002bff7812 */ /* 0x000fe2000780c0ff */
[----:B------:R-:W-:Y:S01]  /*1020*/  IMAD R6, R4, -0x4, R1 ;  /* 0xfffffffc04067824 */ /* 0x000fe200078e0201 */
[----:B------:R0:W-:Y:S04]  /*1030*/  STL [R1+0x18], R0 ;  /* 0x0000180001007387 */ /* 0x0001e80000100800 */
[----:B------:R-:W2:Y:S04]  /*1040*/  LDL R2, [R6+0x14] ;  /* 0x0000140006027983 */ /* 0x000ea80000100800 */
[----:B------:R-:W2:Y:S04]  /*1050*/  LDL R5, [R6+0x18] ;  /* 0x0000180006057983 */ /* 0x000ea80000100800 */
[----:B------:R-:W3:Y:S01]  /*1060*/  @P0 LDL R3, [R6+0x10] ;  /* 0x0000100006030983 */ /* 0x000ee20000100800 */
[----:B------:R-:W-:Y:S01]  /*1070*/  UMOV UR6, 0x54442d19 ;  /* 0x54442d1900067882 */ /* 0x000fe20000000000 */
[----:B------:R-:W-:Y:S01]  /*1080*/  UMOV UR7, 0x3bf921fb ;  /* 0x3bf921fb00077882 */ /* 0x000fe20000000000 */
[----:B--2---:R-:W-:-:S02]  /*1090*/  SHF.L.W.U32.HI R5, R2, R11, R5 ;  /* 0x0000000b02057219 */ /* 0x004fc40000010e05 */
[----:B---3--:R-:W-:Y:S02]  /*10a0*/  @P0 SHF.L.W.U32.HI R2, R3, R11, R2 ;  /* 0x0000000b03020219 */ /* 0x008fe40000010e02 */
[----:B------:R-:W-:Y:S02]  /*10b0*/  ISETP.GE.AND P0, PT, R43, RZ, PT ;  /* 0x000000ff2b00720c */ /* 0x000fe40003f06270 */
[C-C-:B------:R-:W-:Y:S01]  /*10c0*/  SHF.L.W.U32.HI R4, R2.reuse, 0x2, R5.reuse ;  /* 0x0000000202047819 */ /* 0x140fe20000010e05 */
[----:B------:R-:W-:Y:S01]  /*10d0*/  IMAD.SHL.U32 R2, R2, 0x4, RZ ;  /* 0x0000000402027824 */ /* 0x000fe200078e00ff */
[----:B------:R-:W-:Y:S02]  /*10e0*/  SHF.R.U32.HI R5, RZ, 0x1e, R5 ;  /* 0x0000001eff057819 */ /* 0x000fe40000011605 */
[----:B------:R-:W-:Y:S02]  /*10f0*/  SHF.R.S32.HI R3, RZ, 0x1f, R4 ;  /* 0x0000001fff037819 */ /* 0x000fe40000011404 */
[----:B0-----:R-:W-:-:S02]  /*1100*/  LEA.HI R0, R4, R5, RZ, 0x1 ;  /* 0x0000000504007211 */ /* 0x001fc400078f08ff */
[C---:B------:R-:W-:Y:S02]  /*1110*/  LOP3.LUT R2, R3.reuse, R2, RZ, 0x3c, !PT ;  /* 0x0000000203027212 */ /* 0x040fe400078e3cff */
[----:B------:R-:W-:Y:S02]  /*1120*/  LOP3.LUT R3, R3, R4, RZ, 0x3c, !PT ;  /* 0x0000000403037212 */ /* 0x000fe400078e3cff */
[----:B------:R-:W-:Y:S02]  /*1130*/  LOP3.LUT R8, R4, R43, RZ, 0x3c, !PT ;  /* 0x0000002b04087212 */ /* 0x000fe400078e3cff */
[----:B------:R-:W-:Y:S02]  /*1140*/  IADD3 R4, -R0, RZ, RZ ;  /* 0x000000ff00047210 */ /* 0x000fe40007ffe1ff */
[----:B------:R-:W0:Y:S01]  /*1150*/  I2F.F64.S64 R2, R2 ;  /* 0x0000000200027312 */ /* 0x000e220000301c00 */
[----:B------:R-:W-:Y:S02]  /*1160*/  ISETP.GE.AND P1, PT, R8, RZ, PT ;  /* 0x000000ff0800720c */ /* 0x000fe40003f26270 */
[----:B------:R-:W-:Y:S01]  /*1170*/  @!P0 IMAD.MOV.U32 R0, RZ, RZ, R4 ;  /* 0x000000ffff008224 */ /* 0x000fe200078e0004 */
[----:B0-----:R-:W-:-:S10]  /*1180*/  DMUL R6, R2, UR6 ;  /* 0x0000000602067c28 */ /* 0x001fd40008000000 */
[----:B------:R-:W0:Y:S02]  /*1190*/  F2F.F32.F64 R6, R6 ;  /* 0x0000000600067310 */ /* 0x000e240000301000 */
[----:B0-----:R-:W-:-:S07]  /*11a0*/  FSEL R2, -R6, R6, !P1 ;  /* 0x0000000606027208 */ /* 0x001fce0004800100 */
.L_x_1:
[----:B------:R-:W-:Y:S05]  /*11b0*/  BSYNC B0 ;  /* 0x0000000000007941 */ /* 0x000fea0003800000 */
.L_x_0:
[----:B------:R-:W-:Y:S01]  /*11c0*/  LOP3.LUT R3, R0, 0x1, RZ, 0xc0, !PT ;  /* 0x0000000100037812 */ /* 0x000fe200078ec0ff */
[----:B-----5:R-:W-:Y:S01]  /*11d0*/  FMUL R5, R42, 0.63661974668502807617 ;  /* 0x3f22f9832a057820 */ /* 0x020fe20000400000 */
[----:B------:R-:W-:Y:S01]  /*11e0*/  FMUL.FTZ R9, R2, R2 ;  /* 0x0000000202097220 */ /* 0x000fe20000410000 */
[----:B------:R-:W-:Y:S01]  /*11f0*/  IMAD.MOV.U32 R4, RZ, RZ, 0x3c0885e4 ;  /* 0x3c0885e4ff047424 */ /* 0x000fe200078e00ff */
[----:B------:R-:W-:Y:S01]  /*1200*/  ISETP.NE.U32.AND P0, PT, R3, 0x1, PT ;  /* 0x000000010300780c */ /* 0x000fe20003f05070 */
[----:B------:R-:W-:Y:S01]  /*1210*/  IMAD.MOV.U32 R3, RZ, RZ, -0x46b2bead ;  /* 0xb94d4153ff037424 */ /* 0x000fe200078e00ff */
[----:B------:R-:W-:Y:S01]  /*1220*/  BSSY B0, `(.L_x_3) ;  /* 0x0000051000007945 */ /* 0x000fe20003800000 */
[----:B------:R-:W0:Y:S01]  /*1230*/  F2I.FTZ.NTZ R5, R5 ;  /* 0x0000000500057305 */ /* 0x000e220000213100 */
[----:B------:R-:W-:Y:S01]  /*1240*/  VIADD R7, R0, 0x1 ;  /* 0x0000000100077836 */ /* 0x000fe20000000000 */
[----:B------:R-:W-:Y:S02]  /*1250*/  MOV R0, 0xbe2aaaa8 ;  /* 0xbe2aaaa800007802 */ /* 0x000fe40000000f00 */
[----:B------:R-:W-:-:S02]  /*1260*/  FSEL R11, R2, 1, !P0 ;  /* 0x3f800000020b7808 */ /* 0x000fc40004000000 */
[----:B------:R-:W-:-:S03]  /*1270*/  LOP3.LUT P1, RZ, R7, 0x2, RZ, 0xc0, !PT ;  /* 0x0000000207ff7812 */ /* 0x000fc6000782c0ff */
[C---:B------:R-:W-:Y:S01]  /*1280*/  FFMA.FTZ R2, R9.reuse, R11, RZ ;  /* 0x0000000b09027223 */ /* 0x040fe200000100ff */
[----:B------:R-:W-:Y:S02]  /*1290*/  @P0 IMAD.MOV.U32 R6, RZ, RZ, 0x37cbac00 ;  /* 0x37cbac00ff060424 */ /* 0x000fe400078e00ff */
[----:B------:R-:W-:Y:S02]  /*12a0*/  @P0 IMAD.MOV.U32 R4, RZ, RZ, 0x3d2aaabb ;  /* 0x3d2aaabbff040424 */ /* 0x000fe400078e00ff */
[C---:B------:R-:W-:Y:S01]  /*12b0*/  @P0 FFMA.FTZ R3, R9.reuse, R6, -0.0013887860113754868507 ;  /* 0xbab607ed09030423 */ /* 0x040fe20000010006 */
[----:B------:R-:W-:Y:S01]  /*12c0*/  FADD.FTZ R6, |R42|, -RZ ;  /* 0x800000ff2a067221 */ /* 0x000fe20000010200 */
[----:B0-----:R-:W-:Y:S01]  /*12d0*/  I2FP.F32.S32 R33, R5 ;  /* 0x0000000500217245 */ /* 0x001fe20000201400 */
[----:B------:R-:W-:Y:S02]  /*12e0*/  @P0 IMAD.MOV.U32 R0, RZ, RZ, -0x41000001 ;  /* 0xbeffffffff000424 */ /* 0x000fe400078e00ff */
[----:B------:R-:W-:Y:S01]  /*12f0*/  FFMA.FTZ R3, R9, R3, R4 ;  /* 0x0000000309037223 */ /* 0x000fe20000010004 */
[----:B------:R-:W-:Y:S01]  /*1300*/  IMAD.MOV.U32 R10, RZ, RZ, R5 ;  /* 0x000000ffff0a7224 */ /* 0x000fe200078e0005 */
[C---:B------:R-:W-:Y:S01]  /*1310*/  FSETP.GE.AND P3, PT, R6.reuse, 105615, PT ;  /* 0x47ce47800600780b */ /* 0x040fe20003f66000 */
[----:B------:R-:W-:Y:S01]  /*1320*/  FFMA.FTZ R4, R33, -1.5707962512969970703, R42 ;  /* 0xbfc90fda21047823 */ /* 0x000fe2000001002a */
[----:B------:R-:W-:Y:S01]  /*1330*/  FFMA.FTZ R0, R9, R3, R0 ;  /* 0x0000000309007223 */ /* 0x000fe20000010000 */
[----:B------:R-:W-:-:S02]  /*1340*/  FSETP.NEU.AND P2, PT, R6, +INF , PT ;  /* 0x7f8000000600780b */ /* 0x000fc40003f4d000 */
[C---:B------:R-:W-:Y:S01]  /*1350*/  FFMA.FTZ R4, R33.reuse, -7.5497894158615963534e-08, R4 ;  /* 0xb3a2216821047823 */ /* 0x040fe20000010004 */
[----:B------:R-:W-:Y:S01]  /*1360*/  FFMA.FTZ R11, R2, R0, R11 ;  /* 0x00000000020b7223 */ /* 0x000fe2000001000b */
[----:B------:R-:W-:Y:S02]  /*1370*/  P2R R47, PR, RZ, 0x8 ;  /* 0x00000008ff2f7803 */ /* 0x000fe40000000000 */
[----:B------:R-:W-:Y:S01]  /*1380*/  FFMA.FTZ R33, R33, -5.3903029534742383927e-15, R4 ;  /* 0xa7c234c521217823 */ /* 0x000fe20000010004 */
[----:B------:R-:W-:Y:S01]  /*1390*/  P2R R48, PR, RZ, 0x4 ;  /* 0x00000004ff307803 */ /* 0x000fe20000000000 */
[----:B------:R-:W-:Y:S02]  /*13a0*/  @P1 FFMA.FTZ R11, R11, -1, RZ ;  /* 0xbf8000000b0b1823 */ /* 0x000fe400000100ff */
[----:B------:R-:W-:Y:S01]  /*13b0*/  IMAD.MOV.U32 R0, RZ, RZ, R33 ;  /* 0x000000ffff007224 */ /* 0x000fe200078e0021 */
[----:B------:R-:W-:Y:S06]  /*13c0*/  @!P3 BRA `(.L_x_4) ;  /* 0x0000000000d8b947 */ /* 0x000fec0003800000 */
[----:B------:R-:W-:Y:S01]  /*13d0*/  @!P2 FMUL.FTZ R0, RZ, R42 ;  /* 0x0000002aff00a220 */ /* 0x000fe20000410000 */
[----:B------:R-:W-:Y:S01]  /*13e0*/  @!P2 IMAD.MOV.U32 R5, RZ, RZ, RZ ;  /* 0x000000ffff05a224 */ /* 0x000fe200078e00ff */
[----:B------:R-:W-:Y:S06]  /*13f0*/  @!P2 BRA `(.L_x_4) ;  /* 0x0000000000cca947 */ /* 0x000fec0003800000 */
[----:B------:R-:W-:Y:S01]  /*1400*/  SHF.R.U32.HI R17, RZ, 0x17, R42 ;  /* 0x00000017ff117819 */ /* 0x000fe2000001162a */
[----:B------:R-:W-:Y:S01]  /*1410*/  IMAD.SHL.U32 R3, R42, 0x100, RZ ;  /* 0x000001002a037824 */ /* 0x000fe200078e00ff */
[----:B------:R-:W-:Y:S01]  /*1420*/  HFMA2.MMA R5, -RZ, RZ, 0, 0 ;  /* 0x00000000ff057435 */ /* 0x000fe200000001ff */
[----:B------:R-:W-:Y:S01]  /*1430*/  IMAD.MOV.U32 R0, RZ, RZ, RZ ;  /* 0x000000ffff007224 */ /* 0x000fe200078e00ff */
[----:B------:R-:W-:Y:S01]  /*1440*/  LOP3.LUT R2, R17, 0xe0, RZ, 0xc0, !PT ;  /* 0x000000e011027812 */ /* 0x000fe200078ec0ff */
[----:B------:R-:W-:Y:S01]  /*1450*/  IMAD.MOV.U32 R16, RZ, RZ, RZ ;  /* 0x000000ffff107224 */ /* 0x000fe200078e00ff */
[----:B------:R-:W-:Y:S01]  /*1460*/  LOP3.LUT R3, R3, 0x80000000, RZ, 0xfc, !PT ;  /* 0x8000000003037812 */ /* 0x000fe200078efcff */
[----:B------:R-:W-:Y:S02]  /*1470*/  ULDC.64 UR6, c[0x4][0x8] ;  /* 0x0100020000067ab9 */ /* 0x000fe40000000a00 */
[----:B------:R-:W-:Y:S02]  /*1480*/  VIADD R4, R2, 0xffffff80 ;  /* 0xffffff8002047836 */ /* 0x000fe40000000000 */
[----:B------:R-:W-:-:S03]  /*1490*/  IMAD.MOV.U32 R2, RZ, RZ, R1 ;  /* 0x000000ffff027224 */ /* 0x000fc600078e0001 */
[----:B------:R-:W-:-:S07]  /*14a0*/  SHF.R.U32.HI R4, RZ, 0x5, R4 ;  /* 0x00000005ff047819 */ /* 0x000fce0000011604 */
.L_x_5:
        /* <DEDUP_REMOVED lines=9> */
[----:B--2---:R-:W-:-:S05]  /*1540*/  IMAD.WIDE.U32 R6, R3, R9, R6 ;  /* 0x0000000903067225 */ /* 0x004fca00078e0006 */
[----:B------:R0:W-:Y:S01]  /*1550*/  STL [R2], R6 ;  /* 0x0000000602007387 */ /* 0x0001e20000100800 */
[----:B------:R-:W-:Y:S01]  /*1560*/  MOV R0, R7 ;  /* 0x0000000700007202 */ /* 0x000fe20000000f00 */
        /* <DEDUP_REMOVED lines=15> */
[----:B0-----:R-:W-:Y:S02]  /*1660*/  SHF.R.U32.HI R0, RZ, 0x1e, R5 ;  /* 0x0000001eff007819 */ /* 0x001fe40000011605 */
[----:B------:R-:W-:Y:S02]  /*1670*/  SHF.R.S32.HI R4, RZ, 0x1f, R3 ;  /* 0x0000001fff047819 */ /* 0x000fe40000011403 */
[----:B------:R-:W-:-:S02]  /*1680*/  LEA.HI R5, R3, R0, RZ, 0x1 ;  /* 0x0000000003057211 */ /* 0x000fc400078f08ff */
[C---:B------:R-:W-:Y:S02]  /*1690*/  LOP3.LUT R6, R4.reuse, R2, RZ, 0x3c, !PT ;  /* 0x0000000204067212 */ /* 0x040fe400078e3cff */
[----:B------:R-:W-:Y:S01]  /*16a0*/  LOP3.LUT R7, R4, R3, RZ, 0x3c, !PT ;  /* 0x0000000304077212 */ /* 0x000fe200078e3cff */
[----:B------:R-:W-:Y:S01]  /*16b0*/  IMAD.MOV R0, RZ, RZ, -R5 ;  /* 0x000000ffff007224 */ /* 0x000fe200078e0a05 */
[----:B------:R-:W-:-:S03]  /*16c0*/  LOP3.LUT R2, R3, R42, RZ, 0x3c, !PT ;  /* 0x0000002a03027212 */ /* 0x000fc600078e3cff */
[----:B------:R-:W-:Y:S01]  /*16d0*/  @!P0 IMAD.MOV.U32 R5, RZ, RZ, R0 ;  /* 0x000000ffff058224 */ /* 0x000fe200078e0000 */
[----:B------:R-:W0:Y:S01]  /*16e0*/  I2F.F64.S64 R6, R6 ;  /* 0x0000000600067312 */ /* 0x000e220000301c00 */
[----:B------:R-:W-:Y:S01]  /*16f0*/  ISETP.GE.AND P1, PT, R2, RZ, PT ;  /* 0x000000ff0200720c */ /* 0x000fe20003f26270 */
[----:B0-----:R-:W-:-:S10]  /*1700*/  DMUL R8, R6, UR6 ;  /* 0x0000000606087c28 */ /* 0x001fd40008000000 */
[----:B------:R-:W0:Y:S02]  /*1710*/  F2F.F32.F64 R8, R8 ;  /* 0x0000000800087310 */ /* 0x000e240000301000 */
[----:B0-----:R-:W-:-:S07]  /*1720*/  FSEL R0, -R8, R8, !P1 ;  /* 0x0000000808007208 */ /* 0x001fce0004800100 */
.L_x_4:
[----:B------:R-:W-:Y:S05]  /*1730*/  BSYNC B0 ;  /* 0x0000000000007941 */ /* 0x000fea0003800000 */
.L_x_3:
[----:B------:R-:W-:Y:S01]  /*1740*/  LOP3.LUT R2, R5, 0x1, RZ, 0xc0, !PT ;  /* 0x0000000105027812 */ /* 0x000fe200078ec0ff */
[----:B------:R-:W-:Y:S01]  /*1750*/  FMUL R6, R41, 0.63661974668502807617 ;  /* 0x3f22f98329067820 */ /* 0x000fe20000400000 */
[----:B------:R-:W-:Y:S01]  /*1760*/  FMUL.FTZ R8, R0, R0 ;  /* 0x0000000000087220 */ /* 0x000fe20000410000 */
[----:B------:R-:W-:Y:S01]  /*1770*/  IMAD.MOV.U32 R3, RZ, RZ, 0x3c0885e4 ;  /* 0x3c0885e4ff037424 */ /* 0x000fe200078e00ff */
[----:B------:R-:W-:Y:S01]  /*1780*/  ISETP.NE.U32.AND P1, PT, R2, 0x1, PT ;  /* 0x000000010200780c */ /* 0x000fe20003f25070 */
[----:B------:R-:W0:Y:S01]  /*1790*/  F2I.FTZ.NTZ R16, R6 ;  /* 0x0000000600107305 */ /* 0x000e220000213100 */
[----:B------:R-:W-:Y:S01]  /*17a0*/  IMAD.MOV.U32 R2, RZ, RZ, -0x46b2bead ;  /* 0xb94d4153ff027424 */ /* 0x000fe200078e00ff */
[----:B------:R-:W-:Y:S01]  /*17b0*/  BSSY B0, `(.L_x_6) ;  /* 0x0000050000007945 */ /* 0x000fe20003800000 */
[----:B------:R-:W-:Y:S01]  /*17c0*/  VIADD R5, R5, 0x1 ;  /* 0x0000000105057836 */ /* 0x000fe20000000000 */
[----:B------:R-:W-:Y:S01]  /*17d0*/  FSEL R9, R0, 1, !P1 ;  /* 0x3f80000000097808 */ /* 0x000fe20004800000 */
[----:B------:R-:W-:-:S03]  /*17e0*/  IMAD.MOV.U32 R4, RZ, RZ, -0x41d55558 ;  /* 0xbe2aaaa8ff047424 */ /* 0x000fc600078e00ff */
[----:B------:R-:W-:-:S04]  /*17f0*/  LOP3.LUT P0, RZ, R5, 0x2, RZ, 0xc0, !PT ;  /* 0x0000000205ff7812 */ /* 0x000fc8000780c0ff */
[----:B------:R-:W-:Y:S01]  /*1800*/  @P1 MOV R7, 0x37cbac00 ;  /* 0x37cbac0000071802 */ /* 0x000fe20000000f00 */
[----:B------:R-:W-:Y:S01]  /*1810*/  @P1 IMAD.MOV.U32 R3, RZ, RZ, 0x3d2aaabb ;  /* 0x3d2aaabbff031424 */ /* 0x000fe200078e00ff */
[----:B0-----:R-:W-:Y:S01]  /*1820*/  I2FP.F32.S32 R32, R16 ;  /* 0x0000001000207245 */ /* 0x001fe20000201400 */
[----:B------:R-:W-:Y:S02]  /*1830*/  @P1 IMAD.MOV.U32 R4, RZ, RZ, -0x41000001 ;  /* 0xbeffffffff041424 */ /* 0x000fe400078e00ff */
[----:B------:R-:W-:Y:S02]  /*1840*/  @P1 FFMA.FTZ R2, R8, R7, -0.0013887860113754868507 ;  /* 0xbab607ed08021423 */ /* 0x000fe40000010007 */
[----:B------:R-:W-:Y:S02]  /*1850*/  FFMA.FTZ R5, R32, -1.5707962512969970703, R41 ;  /* 0xbfc90fda20057823 */ /* 0x000fe40000010029 */
[----:B------:R-:W-:Y:S01]  /*1860*/  FFMA.FTZ R3, R8, R2, R3 ;  /* 0x0000000208037223 */ /* 0x000fe20000010003 */
[----:B------:R-:W-:Y:S01]  /*1870*/  FADD.FTZ R2, |R41|, -RZ ;  /* 0x800000ff29027221 */ /* 0x000fe20000010200 */
[----:B------:R-:W-:-:S02]  /*1880*/  FFMA.FTZ R5, R32, -7.5497894158615963534e-08, R5 ;  /* 0xb3a2216820057823 */ /* 0x000fc40000010005 */
[C---:B------:R-:W-:Y:S01]  /*1890*/  FFMA.FTZ R4, R8.reuse, R3, R4 ;  /* 0x0000000308047223 */ /* 0x040fe20000010004 */
[----:B------:R-:W-:Y:S01]  /*18a0*/  FFMA.FTZ R8, R8, R9, RZ ;  /* 0x0000000908087223 */ /* 0x000fe200000100ff */
[----:B------:R-:W-:Y:S01]  /*18b0*/  FSETP.GE.AND P3, PT, R2, 105615, PT ;  /* 0x47ce47800200780b */ /* 0x000fe20003f66000 */
[----:B------:R-:W-:Y:S01]  /*18c0*/  FFMA.FTZ R32, R32, -5.3903029534742383927e-15, R5 ;  /* 0xa7c234c520207823 */ /* 0x000fe20000010005 */
[----:B------:R-:W-:Y:S01]  /*18d0*/  FSETP.NEU.AND P2, PT, R2, +INF , PT ;  /* 0x7f8000000200780b */ /* 0x000fe20003f4d000 */
[----:B------:R-:W-:Y:S01]  /*18e0*/  FFMA.FTZ R9, R8, R4, R9 ;  /* 0x0000000408097223 */ /* 0x000fe20000010009 */
[----:B------:R-:W-:Y:S01]  /*18f0*/  P2R R49, PR, RZ, 0x8 ;  /* 0x00000008ff317803 */ /* 0x000fe20000000000 */
[----:B------:R-:W-:Y:S01]  /*1900*/  IMAD.MOV.U32 R8, RZ, RZ, R16 ;  /* 0x000000ffff087224 */ /* 0x000fe200078e0010 */
[----:B------:R-:W-:Y:S01]  /*1910*/  P2R R50, PR, RZ, 0x4 ;  /* 0x00000004ff327803 */ /* 0x000fe20000000000 */
[----:B------:R-:W-:Y:S02]  /*1920*/  IMAD.MOV.U32 R17, RZ, RZ, R32 ;  /* 0x000000ffff117224 */ /* 0x000fe400078e0020 */
[----:B------:R-:W-:-:S04]  /*1930*/  @P0 FFMA.FTZ R9, R9, -1, RZ ;  /* 0xbf80000009090823 */ /* 0x000fc800000100ff */
[----:B------:R-:W-:Y:S05]  /*1940*/  @!P3 BRA `(.L_x_7) ;  /* 0x0000000000d8b947 */ /* 0x000fea0003800000 */
[----:B------:R-:W-:Y:S01]  /*1950*/  @!P2 FMUL.FTZ R17, RZ, R41 ;  /* 0x00000029ff11a220 */ /* 0x000fe20000410000 */
[----:B------:R-:W-:Y:S01]  /*1960*/  @!P2 MOV R16, RZ ;  /* 0x000000ff0010a202 */ /* 0x000fe20000000f00 */
        /* <DEDUP_REMOVED lines=9> */
[----:B------:R-:W-:Y:S02]  /*1a00*/  VIADD R6, R2, 0xffffff80 ;  /* 0xffffff8002067836 */ /* 0x000fe40000000000 */
[----:B------:R-:W-:-:S03]  /*1a10*/  IMAD.MOV.U32 R2, RZ, RZ, R1 ;  /* 0x000000ffff027224 */ /* 0x000fc600078e0001 */
[----:B------:R-:W-:-:S07]  /*1a20*/  SHF.R.U32.HI R6, RZ, 0x5, R6 ;  /* 0x00000005ff067819 */ /* 0x000fce0000011606 */
.L_x_8:
[----:B------:R-:W-:-:S04]  /*1a30*/  IADD3 R4, P0, R7, UR6, RZ ;  /* 0x0000000607047c10 */ /* 0x000fc8000ff1e0ff */
[----:B------:R-:W-:-:S05]  /*1a40*/  IADD3.X R5, R18, UR7, RZ, P0, !PT ;  /* 0x0000000712057c10 */ /* 0x000fca00087fe4ff */
[----:B------:R0:W2:Y:S01]  /*1a50*/  LDG.E.CONSTANT R17, desc[UR4][R4.64] ;  /* 0x0000000404117981 */ /* 0x0000a2000c1e9900 */
[----:B------:R-:W-:-:S05]  /*1a60*/  IADD3 R7, P0, R7, 0x4, RZ ;  /* 0x0000000407077810 */ /* 0x000fca0007f1e0ff */
[----:B------:R-:W-:Y:S01]  /*1a70*/  IMAD.X R18, RZ, RZ, R18, P0 ;  /* 0x000000ffff127224 */ /* 0x000fe200000e0612 */
[----:B------:R-:W-:Y:S02]  /*1a80*/  ISETP.NE.U32.AND P0, PT, R7, 0x18, PT ;  /* 0x000000180700780c */ /* 0x000fe40003f05070 */
[----:B0-----:R-:W-:Y:S01]  /*1a90*/  MOV R4, R0 ;  /* 0x0000000000047202 */ /* 0x001fe20000000f00 */
[----:B------:R-:W-:Y:S01]  /*1aa0*/  IMAD.MOV.U32 R5, RZ, RZ, RZ ;  /* 0x000000ffff057224 */ /* 0x000fe200078e00ff */
[----:B------:R-:W-:-:S03]  /*1ab0*/  ISETP.NE.AND.EX P0, PT, R18, RZ, PT, P0 ;  /* 0x000000ff1200720c */ /* 0x000fc60003f05300 */
[----:B--2---:R-:W-:-:S04]  /*1ac0*/  IMAD.WIDE.U32 R16, R3, R17, R4 ;  /* 0x0000001103107225 */ /* 0x004fc800078e0004 */
[----:B------:R-:W-:Y:S01]  /*1ad0*/  IMAD.MOV.U32 R0, RZ, RZ, R17 ;  /* 0x000000ffff007224 */ /* 0x000fe200078e0011 */
[----:B------:R0:W-:Y:S02]  /*1ae0*/  STL [R2], R16 ;  /* 0x0000001002007387 */ /* 0x0001e40000100800 */
[----:B0-----:R-:W-:-:S03]  /*1af0*/  VIADD R2, R2, 0x4 ;  /* 0x0000000402027836 */ /* 0x001fc60000000000 */
        /* <DEDUP_REMOVED lines=10> */
[----:B---3--:R-:W-:-:S04]  /*1ba0*/  @P0 SHF.L.W.U32.HI R2, R3, R19, R2 ;  /* 0x0000001303020219 */ /* 0x008fc80000010e02 */
[C-C-:B------:R-:W-:Y:S01]  /*1bb0*/  SHF.L.W.U32.HI R4, R2.reuse, 0x2, R5.reuse ;  /* 0x0000000202047819 */ /* 0x140fe20000010e05 */
[----:B------:R-:W-:Y:S01]  /*1bc0*/  IMAD.SHL.U32 R2, R2, 0x4, RZ ;  /* 0x0000000402027824 */ /* 0x000fe200078e00ff */
[----:B------:R-:W-:Y:S02]  /*1bd0*/  SHF.R.U32.HI R5, RZ, 0x1e, R5 ;  /* 0x0000001eff057819 */ /* 0x000fe40000011605 */
[----:B------:R-:W-:Y:S02]  /*1be0*/  SHF.R.S32.HI R3, RZ, 0x1f, R4 ;  /* 0x0000001fff037819 */ /* 0x000fe40000011404 */
[----:B0-----:R-:W-:Y:S02]  /*1bf0*/  LOP3.LUT R0, R4, R41, RZ, 0x3c, !PT ;  /* 0x0000002904007212 */ /* 0x001fe400078e3cff */
[C---:B------:R-:W-:Y:S02]  /*1c00*/  LOP3.LUT R2, R3.reuse, R2, RZ, 0x3c, !PT ;  /* 0x0000000203027212 */ /* 0x040fe400078e3cff */
[----:B------:R-:W-:-:S02]  /*1c10*/  LOP3.LUT R3, R3, R4, RZ, 0x3c, !PT ;  /* 0x0000000403037212 */ /* 0x000fc400078e3cff */
[----:B------:R-:W-:Y:S02]  /*1c20*/  ISETP.GE.AND P0, PT, R0, RZ, PT ;  /* 0x000000ff0000720c */ /* 0x000fe40003f06270 */
[----:B------:R-:W-:Y:S02]  /*1c30*/  LEA.HI R16, R4, R5, RZ, 0x1 ;  /* 0x0000000504107211 */ /* 0x000fe400078f08ff */
[----:B------:R-:W0:Y:S03]  /*1c40*/  I2F.F64.S64 R2, R2 ;  /* 0x0000000200027312 */ /* 0x000e260000301c00 */
[----:B------:R-:W-:Y:S01]  /*1c50*/  IMAD.MOV R0, RZ, RZ, -R16 ;  /* 0x000000ffff007224 */ /* 0x000fe200078e0a10 */
[----:B0-----:R-:W-:-:S10]  /*1c60*/  DMUL R6, R2, UR6 ;  /* 0x0000000602067c28 */ /* 0x001fd40008000000 */
[----:B------:R-:W0:Y:S02]  /*1c70*/  F2F.F32.F64 R6, R6 ;  /* 0x0000000600067310 */ /* 0x000e240000301000 */
[----:B0-----:R-:W-:Y:S02]  /*1c80*/  FSEL R17, -R6, R6, !P0 ;  /* 0x0000000606117208 */ /* 0x001fe40004000100 */
[----:B------:R-:W-:-:S13]  /*1c90*/  ISETP.GE.AND P0, PT, R41, RZ, PT ;  /* 0x000000ff2900720c */ /* 0x000fda0003f06270 */
[----:B------:R-:W-:-:S07]  /*1ca0*/  @!P0 MOV R16, R0 ;  /* 0x0000000000108202 */ /* 0x000fce0000000f00 */
.L_x_7:
[----:B------:R-:W-:Y:S05]  /*1cb0*/  BSYNC B0 ;  /* 0x0000000000007941 */ /* 0x000fea0003800000 */
.L_x_6:
[----:B------:R-:W-:Y:S01]  /*1cc0*/  LOP3.LUT R0, R16, 0x1, RZ, 0xc0, !PT ;  /* 0x0000000110007812 */ /* 0x000fe200078ec0ff */
[C---:B------:R-:W-:Y:S01]  /*1cd0*/  FMUL.FTZ R5, R17.reuse, R17 ;  /* 0x0000001111057220 */ /* 0x040fe20000410000 */
[----:B------:R-:W-:Y:S01]  /*1ce0*/  IMAD.MOV.U32 R2, RZ, RZ, -0x46b2bead ;  /* 0xb94d4153ff027424 */ /* 0x000fe200078e00ff */
[----:B------:R-:W-:Y:S01]  /*1cf0*/  BSSY B0, `(.L_x_9) ;  /* 0x0000053000007945 */ /* 0x000fe20003800000 */
[----:B------:R-:W-:Y:S01]  /*1d00*/  ISETP.NE.U32.AND P0, PT, R0, 0x1, PT ;  /* 0x000000010000780c */ /* 0x000fe20003f05070 */
[----:B------:R-:W-:Y:S01]  /*1d10*/  FMUL R0, R40, 0.63661974668502807617 ;  /* 0x3f22f98328007820 */ /* 0x000fe20000400000 */
[----:B------:R-:W-:Y:S02]  /*1d20*/  IMAD.MOV.U32 R3, RZ, RZ, 0x3c0885e4 ;  /* 0x3c0885e4ff037424 */ /* 0x000fe400078e00ff */
[----:B------:R-:W-:-:S03]  /*1d30*/  FSEL R7, R17, 1, !P0 ;  /* 0x3f80000011077808 */ /* 0x000fc60004000000 */
[----:B------:R-:W0:Y:S02]  /*1d40*/  F2I.FTZ.NTZ R0, R0 ;  /* 0x0000000000007305 */ /* 0x000e240000213100 */
[----:B------:R-:W-:-:S04]  /*1d50*/  FFMA.FTZ R6, R5, R7, RZ ;  /* 0x0000000705067223 */ /* 0x000fc800000100ff */
[----:B------:R-:W-:Y:S02]  /*1d60*/  @P0 IMAD.MOV.U32 R4, RZ, RZ, 0x37cbac00 ;  /* 0x37cbac00ff040424 */ /* 0x000fe400078e00ff */
[----:B------:R-:W-:Y:S02]  /*1d70*/  @P0 IMAD.MOV.U32 R3, RZ, RZ, 0x3d2aaabb ;  /* 0x3d2aaabbff030424 */ /* 0x000fe400078e00ff */
[C---:B------:R-:W-:Y:S01]  /*1d80*/  @P0 FFMA.FTZ R2, R5.reuse, R4, -0.0013887860113754868507 ;  /* 0xbab607ed05020423 */ /* 0x040fe20000010004 */
[----:B------:R-:W-:Y:S01]  /*1d90*/  IMAD.MOV.U32 R4, RZ, RZ, -0x41d55558 ;  /* 0xbe2aaaa8ff047424 */ /* 0x000fe200078e00ff */
[----:B------:R-:W-:Y:S02]  /*1da0*/  @P0 MOV R4, 0xbeffffff ;  /* 0xbeffffff00040802 */ /* 0x000fe40000000f00 */
[----:B------:R-:W-:Y:S01]  /*1db0*/  FFMA.FTZ R3, R5, R2, R3 ;  /* 0x0000000205037223 */ /* 0x000fe20000010003 */
[----:B------:R-:W-:Y:S01]  /*1dc0*/  VIADD R2, R16, 0x1 ;  /* 0x0000000110027836 */ /* 0x000fe20000000000 */
[----:B0-----:R-:W-:-:S02]  /*1dd0*/  I2FP.F32.S32 R31, R0 ;  /* 0x00000000001f7245 */ /* 0x001fc40000201400 */
[----:B------:R-:W-:Y:S01]  /*1de0*/  FFMA.FTZ R4, R5, R3, R4 ;  /* 0x0000000305047223 */ /* 0x000fe20000010004 */
[----:B------:R-:W-:Y:S01]  /*1df0*/  FADD.FTZ R3, |R40|, -RZ ;  /* 0x800000ff28037221 */ /* 0x000fe20000010200 */
[----:B------:R-:W-:Y:S01]  /*1e00*/  LOP3.LUT P0, RZ, R2, 0x2, RZ, 0xc0, !PT ;  /* 0x0000000202ff7812 */ /* 0x000fe2000780c0ff */
[----:B------:R-:W-:Y:S01]  /*1e10*/  FFMA.FTZ R2, R31, -1.5707962512969970703, R40 ;  /* 0xbfc90fda1f027823 */ /* 0x000fe20000010028 */
[----:B------:R-:W-:Y:S01]  /*1e20*/  FFMA.FTZ R7, R6, R4, R7 ;  /* 0x0000000406077223 */ /* 0x000fe20000010007 */
[----:B------:R-:W-:Y:S01]  /*1e30*/  IMAD.MOV.U32 R6, RZ, RZ, R0 ;  /* 0x000000ffff067224 */ /* 0x000fe200078e0000 */
[----:B------:R-:W-:Y:S01]  /*1e40*/  FSETP.GE.AND P1, PT, R3, 105615, PT ;  /* 0x47ce47800300780b */ /* 0x000fe20003f26000 */
[----:B------:R-:W-:-:S03]  /*1e50*/  FFMA.FTZ R2, R31, -7.5497894158615963534e-08, R2 ;  /* 0xb3a221681f027823 */ /* 0x000fc60000010002 */
[----:B------:R-:W-:Y:S01]  /*1e60*/  P2R R51, PR, RZ, 0x2 ;  /* 0x00000002ff337803 */ /* 0x000fe20000000000 */
[----:B------:R-:W-:-:S04]  /*1e70*/  FFMA.FTZ R31, R31, -5.3903029534742383927e-15, R2 ;  /* 0xa7c234c51f1f7823 */ /* 0x000fc80000010002 */
[----:B------:R-:W-:Y:S01]  /*1e80*/  @P0 FFMA.FTZ R7, R7, -1, RZ ;  /* 0xbf80000007070823 */ /* 0x000fe200000100ff */
[----:B------:R-:W-:Y:S01]  /*1e90*/  IMAD.MOV.U32 R16, RZ, RZ, R31 ;  /* 0x000000ffff107224 */ /* 0x000fe200078e001f */
[----:B------:R-:W-:Y:S02]  /*1ea0*/  FSETP.NEU.AND P0, PT, R3, +INF , PT ;  /* 0x7f8000000300780b */ /* 0x000fe40003f0d000 */
[----:B------:R-:W-:Y:S11]  /*1eb0*/  @!P1 BRA `(.L_x_10) ;  /* 0x0000000000d89947 */ /* 0x000ff60003800000 */
[----:B------:R-:W-:Y:S01]  /*1ec0*/  @!P0 FMUL.FTZ R16, RZ, R40 ;  /* 0x00000028ff108220 */ /* 0x000fe20000410000 */
[----:B------:R-:W-:Y:S01]  /*1ed0*/  @!P0 IMAD.MOV.U32 R0, RZ, RZ, RZ ;  /* 0x000000ffff008224 */ /* 0x000fe200078e00ff */
[----:B------:R-:W-:Y:S06]  /*1ee0*/  @!P0 BRA `(.L_x_10) ;  /* 0x0000000000cc8947 */ /* 0x000fec0003800000 */
[----:B------:R-:W-:Y:S01]  /*1ef0*/  SHF.R.U32.HI R19, RZ, 0x17, R40 ;  /* 0x00000017ff137819 */ /* 0x000fe20000011628 */
[----:B------:R-:W-:Y:S01]  /*1f00*/  IMAD.SHL.U32 R2, R40, 0x100, RZ ;  /* 0x0000010028027824 */ /* 0x000fe200078e00ff */
[----:B------:R-:W-:Y:S01]  /*1f10*/  CS2R R22, SRZ ;  /* 0x0000000000167805 */ /* 0x000fe2000001ff00 */
[----:B------:R-:W-:Y:S01]  /*1f20*/  IMAD.MOV.U32 R16, RZ, RZ, RZ ;  /* 0x000000ffff107224 */ /* 0x000fe200078e00ff */
[----:B------:R-:W-:Y:S01]  /*1f30*/  LOP3.LUT R0, R19, 0xe0, RZ, 0xc0, !PT ;  /* 0x000000e013007812 */ /* 0x000fe200078ec0ff */
[----:B------:R-:W-:Y:S01]  /*1f40*/  ULDC.64 UR6, c[0x4][0x8] ;  /* 0x0100020000067ab9 */ /* 0x000fe20000000a00 */
[----:B------:R-:W-:Y:S02]  /*1f50*/  MOV R17, R1 ;  /* 0x0000000100117202 */ /* 0x000fe40000000f00 */
[----:B------:R-:W-:Y:S01]  /*1f60*/  LOP3.LUT R18, R2, 0x80000000, RZ, 0xfc, !PT ;  /* 0x8000000002127812 */ /* 0x000fe200078efcff */
[----:B------:R-:W-:-:S05]  /*1f70*/  VIADD R0, R0, 0xffffff80 ;  /* 0xffffff8000007836 */ /* 0x000fca0000000000 */
[----:B------:R-:W-:-:S07]  /*1f80*/  SHF.R.U32.HI R0, RZ, 0x5, R0 ;  /* 0x00000005ff007819 */ /* 0x000fce0000011600 */
.L_x_11:
[----:B------:R-:W-:-:S04]  /*1f90*/  IADD3 R2, P1, R22, UR6, RZ ;  /* 0x0000000616027c10 */ /* 0x000fc8000ff3e0ff */
[----:B------:R-:W-:Y:S02]  /*1fa0*/  IADD3.X R3, R23, UR7, RZ, P1, !PT ;  /* 0x0000000717037c10 */ /* 0x000fe40008ffe4ff */
[----:B------:R-:W-:-:S04]  /*1fb0*/  IADD3 R22, P1, R22, 0x4, RZ ;  /* 0x0000000416167810 */ /* 0x000fc80007f3e0ff */
[----:B------:R-:W2:Y:S01]  /*1fc0*/  LDG.E.CONSTANT R3, desc[UR4][R2.64] ;  /* 0x0000000402037981 */ /* 0x000ea2000c1e9900 */
[----:B------:R-:W-:Y:S01]  /*1fd0*/  IMAD.X R23, RZ, RZ, R23, P1 ;  /* 0x000000ffff177224 */ /* 0x000fe200008e0617 */
[----:B------:R-:W-:-:S04]  /*1fe0*/  ISETP.NE.U32.AND P1, PT, R22, 0x18, PT ;  /* 0x000000181600780c */ /* 0x000fc80003f25070 */
[----:B------:R-:W-:Y:S01]  /*1ff0*/  ISETP.NE.AND.EX P1, PT, R23, RZ, PT, P1 ;  /* 0x000000ff1700720c */ /* 0x000fe20003f25310 */
[----:B------:R-:W-:Y:S02]  /*2000*/  IMAD.MOV.U32 R4, RZ, RZ, R16 ;  /* 0x000000ffff047224 */ /* 0x000fe400078e0010 */
[----:B------:R-:W-:Y:S02]  /*2010*/  IMAD.MOV.U32 R5, RZ, RZ, RZ ;  /* 0x000000ffff057224 */ /* 0x000fe400078e00ff */
[----:B--2---:R-:W-:-:S04]  /*2020*/  IMAD.WIDE.U32 R4, R18, R3, R4 ;  /* 0x0000000312047225 */ /* 0x004fc800078e0004 */
[----:B------:R-:W-:Y:S01]  /*2030*/  IMAD.MOV.U32 R16, RZ, RZ, R5 ;  /* 0x000000ffff107224 */ /* 0x000fe200078e0005 */
[----:B------:R0:W-:Y:S02]  /*2040*/  STL [R17], R4 ;  /* 0x0000000411007387 */ /* 0x0001e40000100800 */
[----:B0-----:R-:W-:Y:S01]  /*2050*/  VIADD R17, R17, 0x4 ;  /* 0x0000000411117836 */ /* 0x001fe20000000000 */
[----:B------:R-:W-:Y:S06]  /*2060*/  @P1 BRA `(.L_x_11) ;  /* 0xfffffffc00c81947 */ /* 0x000fec000383ffff */
[----:B------:R-:W-:Y:S01]  /*2070*/  LOP3.LUT P1, RZ, R40, 0xf800000, RZ, 0xc0, !PT ;  /* 0x0f80000028ff7812 */ /* 0x000fe2000782c0ff */
[----:B------:R-:W-:Y:S01]  /*2080*/  IMAD R5, R0, -0x4, R1 ;  /* 0xfffffffc00057824 */ /* 0x000fe200078e0201 */
[----:B------:R0:W-:Y:S04]  /*2090*/  STL [R1+0x18], R16 ;  /* 0x0000181001007387 */ /* 0x0001e80000100800 */
[----:B------:R-:W2:Y:S04]  /*20a0*/  LDL R4, [R5+0x14] ;  /* 0x0000140005047983 */ /* 0x000ea80000100800 */
[----:B------:R-:W3:Y:S04]  /*20b0*/  LDL R3, [R5+0x18] ;  /* 0x0000180005037983 */ /* 0x000ee80000100800 */
[----:B------:R-:W4:Y:S01]  /*20c0*/  @P1 LDL R0, [R5+0x10] ;  /* 0x0000100005001983 */ /* 0x000f220000100800 */
[----:B------:R-:W-:Y:S01]  /*20d0*/  UMOV UR6, 0x54442d19 ;  /* 0x54442d1900067882 */ /* 0x000fe20000000000 */
[----:B------:R-:W-:Y:S01]  /*20e0*/  UMOV UR7, 0x3bf921fb ;  /* 0x3bf921fb00077882 */ /* 0x000fe20000000000 */
[----:B--2---:R-:W-:Y:S01]  /*20f0*/  IMAD.MOV.U32 R2, RZ, RZ, R4 ;  /* 0x000000ffff027224 */ /* 0x004fe200078e0004 */
[----:B---3--:R-:W-:-:S02]  /*2100*/  SHF.L.W.U32.HI R3, R4, R19, R3 ;  /* 0x0000001304037219 */ /* 0x008fc40000010e03 */
[----:B----4-:R-:W-:Y:S02]  /*2110*/  @P1 SHF.L.W.U32.HI R2, R0, R19, R4 ;  /* 0x0000001300021219 */ /* 0x010fe40000010e04 */
[--C-:B------:R-:W-:Y:S02]  /*2120*/  SHF.R.U32.HI R0, RZ, 0x1e, R3.reuse ;  /* 0x0000001eff007819 */ /* 0x100fe40000011603 */
[----:B------:R-:W-:Y:S02]  /*2130*/  SHF.L.W.U32.HI R17, R2, 0x2, R3 ;  /* 0x0000000202117819 */ /* 0x000fe40000010e03 */
[----:B------:R-:W-:Y:S02]  /*2140*/  ISETP.GE.AND P1, PT, R40, RZ, PT ;  /* 0x000000ff2800720c */ /* 0x000fe40003f26270 */
[----:B------:R-:W-:-:S04]  /*2150*/  LEA.HI R0, R17, R0, RZ, 0x1 ;  /* 0x0000000011007211 */ /* 0x000fc800078f08ff */
[----:B------:R-:W-:Y:S01]  /*2160*/  IADD3 R3, -R0, RZ, RZ ;  /* 0x000000ff00037210 */ /* 0x000fe20007ffe1ff */
[----:B------:R-:W-:-:S06]  /*2170*/  IMAD.SHL.U32 R2, R2, 0x4, RZ ;  /* 0x0000000402027824 */ /* 0x000fcc00078e00ff */
[----:B------:R-:W-:Y:S01]  /*2180*/  @!P1 IMAD.MOV.U32 R0, RZ, RZ, R3 ;  /* 0x000000ffff009224 */ /* 0x000fe200078e0003 */
[----:B------:R-:W-:-:S04]  /*2190*/  SHF.R.S32.HI R3, RZ, 0x1f, R17 ;  /* 0x0000001fff037819 */ /* 0x000fc80000011411 */
[C---:B------:R-:W-:Y:S02]  /*21a0*/  LOP3.LUT R2, R3.reuse, R2, RZ, 0x3c, !PT ;  /* 0x0000000203027212 */ /* 0x040fe400078e3cff */
[----:B------:R-:W-:-:S06]  /*21b0*/  LOP3.LUT R3, R3, R17, RZ, 0x3c, !PT ;  /* 0x0000001103037212 */ /* 0x000fcc00078e3cff */
[----:B------:R-:W1:Y:S02]  /*21c0*/  I2F.F64.S64 R2, R2 ;  /* 0x0000000200027312 */ /* 0x000e640000301c00 */
[----:B-1----:R-:W-:Y:S01]  /*21d0*/  DMUL R4, R2, UR6 ;  /* 0x0000000602047c28 */ /* 0x002fe20008000000 */
[----:B------:R-:W-:-:S09]  /*21e0*/  LOP3.LUT R17, R17, R40, RZ, 0x3c, !PT ;  /* 0x0000002811117212 */ /* 0x000fd200078e3cff */
[----:B------:R-:W0:Y:S01]  /*21f0*/  F2F.F32.F64 R4, R4 ;  /* 0x0000000400047310 */ /* 0x000e220000301000 */
[----:B------:R-:W-:-:S04]  /*2200*/  ISETP.GE.AND P1, PT, R17, RZ, PT ;  /* 0x000000ff1100720c */ /* 0x000fc80003f26270 */
[----:B0-----:R-:W-:-:S09]  /*2210*/  FSEL R16, -R4, R4, !P1 ;  /* 0x0000000404107208 */ /* 0x001fd20004800100 */
.L_x_10:
[----:B------:R-:W-:Y:S05]  /*2220*/  BSYNC B0 ;  /* 0x0000000000007941 */ /* 0x000fea0003800000 */
.L_x_9:
[----:B------:R-:W-:Y:S01]  /*2230*/  LOP3.LUT R4, R0, 0x1, RZ, 0xc0, !PT ;  /* 0x0000000100047812 */ /* 0x000fe200078ec0ff */
[----:B------:R-:W-:Y:S01]  /*2240*/  FMUL.FTZ R18, R16, R16 ;  /* 0x0000001010127220 */ /* 0x000fe20000410000 */
[----:B------:R-:W-:Y:S01]  /*2250*/  VIADD R0, R0, 0x1 ;  /* 0x0000000100007836 */ /* 0x000fe20000000000 */
[----:B------:R-:W-:Y:S01]  /*2260*/  BSSY B0, `(.L_x_12) ;  /* 0x0000053000007945 */ /* 0x000fe20003800000 */
[----:B------:R-:W-:Y:S01]  /*2270*/  ISETP.NE.U32.AND P1, PT, R4, 0x1, PT ;  /* 0x000000010400780c */ /* 0x000fe20003f25070 */
[----:B------:R-:W-:Y:S02]  /*2280*/  IMAD.MOV.U32 R2, RZ, RZ, -0x46b2bead ;  /* 0xb94d4153ff027424 */ /* 0x000fe400078e00ff */
[----:B------:R-:W-:Y:S02]  /*2290*/  IMAD.MOV.U32 R3, RZ, RZ, 0x3c0885e4 ;  /* 0x3c0885e4ff037424 */ /* 0x000fe400078e00ff */
[----:B------:R-:W-:-:S08]  /*22a0*/  IMAD.MOV.U32 R4, RZ, RZ, -0x41d55558 ;  /* 0xbe2aaaa8ff047424 */ /* 0x000fd000078e00ff */
[----:B------:R-:W-:Y:S01]  /*22b0*/  @P1 IMAD.MOV.U32 R5, RZ, RZ, 0x37cbac00 ;  /* 0x37cbac00ff051424 */ /* 0x000fe200078e00ff */
[----:B------:R-:W-:Y:S01]  /*22c0*/  @P1 MOV R3, 0x3d2aaabb ;  /* 0x3d2aaabb00031802 */ /* 0x000fe20000000f00 */
[----:B------:R-:W-:Y:S02]  /*22d0*/  @P1 IMAD.MOV.U32 R4, RZ, RZ, -0x41000001 ;  /* 0xbeffffffff041424 */ /* 0x000fe400078e00ff */
[----:B------:R-:W-:Y:S01]  /*22e0*/  @P1 FFMA.FTZ R2, R18, R5, -0.0013887860113754868507 ;  /* 0xbab607ed12021423 */ /* 0x000fe20000010005 */
[----:B------:R-:W-:Y:S02]  /*22f0*/  FSEL R5, R16, 1, !P1 ;  /* 0x3f80000010057808 */ /* 0x000fe40004800000 */
[----:B------:R-:W-:Y:S01]  /*2300*/  LOP3.LUT P1, RZ, R0, 0x2, RZ, 0xc0, !PT ;  /* 0x0000000200ff7812 */ /* 0x000fe2000782c0ff */
[----:B------:R-:W-:Y:S01]  /*2310*/  FMUL R0, R39, 0.63661974668502807617 ;  /* 0x3f22f98327007820 */ /* 0x000fe20000400000 */
[C---:B------:R-:W-:Y:S01]  /*2320*/  FFMA.FTZ R3, R18.reuse, R2, R3 ;  /* 0x0000000212037223 */ /* 0x040fe20000010003 */
[----:B------:R-:W-:-:S03]  /*2330*/  FFMA.FTZ R2, R18, R5, RZ ;  /* 0x0000000512027223 */ /* 0x000fc600000100ff */
[----:B------:R-:W-:Y:S01]  /*2340*/  FFMA.FTZ R4, R18, R3, R4 ;  /* 0x0000000312047223 */ /* 0x000fe20000010004 */
[----:B------:R-:W0:Y:S03]  /*2350*/  F2I.FTZ.NTZ R0, R0 ;  /* 0x0000000000007305 */ /* 0x000e260000213100 */
[----:B------:R-:W-:Y:S01]  /*2360*/  FFMA.FTZ R5, R2, R4, R5 ;  /* 0x0000000402057223 */ /* 0x000fe20000010005 */
[----:B------:R-:W-:-:S03]  /*2370*/  FADD.FTZ R2, |R39|, -RZ ;  /* 0x800000ff27027221 */ /* 0x000fc60000010200 */
[----:B------:R-:W-:Y:S02]  /*2380*/  @P1 FFMA.FTZ R5, R5, -1, RZ ;  /* 0xbf80000005051823 */ /* 0x000fe400000100ff */
[C---:B------:R-:W-:Y:S02]  /*2390*/  FSETP.GE.AND P2, PT, R2.reuse, 105615, PT ;  /* 0x47ce47800200780b */ /* 0x040fe40003f46000 */
[----:B------:R-:W-:Y:S02]  /*23a0*/  FSETP.NEU.AND P1, PT, R2, +INF , PT ;  /* 0x7f8000000200780b */ /* 0x000fe40003f2d000 */
[----:B------:R-:W-:Y:S02]  /*23b0*/  P2R R52, PR, RZ, 0x4 ;  /* 0x00000004ff347803 */ /* 0x000fe40000000000 */
[----:B0-----:R-:W-:Y:S01]  /*23c0*/  I2FP.F32.S32 R30, R0 ;  /* 0x00000000001e7245 */ /* 0x001fe20000201400 */
[----:B------:R-:W-:-:S04]  /*23d0*/  IMAD.MOV.U32 R4, RZ, RZ, R0 ;  /* 0x000000ffff047224 */ /* 0x000fc800078e0000 */
[----:B------:R-:W-:-:S04]  /*23e0*/  FFMA.FTZ R3, R30, -1.5707962512969970703, R39 ;  /* 0xbfc90fda1e037823 */ /* 0x000fc80000010027 */
[----:B------:R-:W-:-:S04]  /*23f0*/  FFMA.FTZ R3, R30, -7.5497894158615963534e-08, R3 ;  /* 0xb3a221681e037823 */ /* 0x000fc80000010003 */
[----:B------:R-:W-:-:S04]  /*2400*/  FFMA.FTZ R30, R30, -5.3903029534742383927e-15, R3 ;  /* 0xa7c234c51e1e7823 */ /* 0x000fc80000010003 */
        /* <DEDUP_REMOVED lines=8> */
[----:B------:R-:W-:Y:S02]  /*2490*/  CS2R R24, SRZ ;  /* 0x0000000000187805 */ /* 0x000fe4000001ff00 */
[----:B------:R-:W-:Y:S01]  /*24a0*/  LOP3.LUT R0, R23, 0xe0, RZ, 0xc0, !PT ;  /* 0x000000e017007812 */ /* 0x000fe200078ec0ff */
[----:B------:R-:W-:Y:S01]  /*24b0*/  IMAD.MOV.U32 R19, RZ, RZ, R1 ;  /* 0x000000ffff137224 */ /* 0x000fe200078e0001 */
[----:B------:R-:W-:Y:S01]  /*24c0*/  LOP3.LUT R22, R2, 0x80000000, RZ, 0xfc, !PT ;  /* 0x8000000002167812 */ /* 0x000fe200078efcff */
[----:B------:R-:W-:Y:S02]  /*24d0*/  ULDC.64 UR6, c[0x4][0x8] ;  /* 0x0100020000067ab9 */ /* 0x000fe40000000a00 */
[----:B------:R-:W-:-:S05]  /*24e0*/  VIADD R0, R0, 0xffffff80 ;  /* 0xffffff8000007836 */ /* 0x000fca0000000000 */
[----:B------:R-:W-:-:S07]  /*24f0*/  SHF.R.U32.HI R0, RZ, 0x5, R0 ;  /* 0x00000005ff007819 */ /* 0x000fce0000011600 */
.L_x_14:
        /* <DEDUP_REMOVED lines=12> */
[----:B0-----:R-:W-:Y:S01]  /*25c0*/  IADD3 R19, R19, 0x4, RZ ;  /* 0x0000000413137810 */ /* 0x001fe20007ffe0ff */
        /* <DEDUP_REMOVED lines=13> */
[C---:B------:R-:W-:Y:S02]  /*26a0*/  SHF.L.W.U32.HI R19, R2.reuse, 0x2, R3 ;  /* 0x0000000202137819 */ /* 0x040fe40000010e03 */
[----:B------:R-:W-:Y:S02]  /*26b0*/  ISETP.GE.AND P2, PT, R39, RZ, PT ;  /* 0x000000ff2700720c */ /* 0x000fe40003f46270 */
[----:B------:R-:W-:Y:S01]  /*26c0*/  LEA.HI R0, R19, R0, RZ, 0x1 ;  /* 0x0000000013007211 */ /* 0x000fe200078f08ff */
[----:B------:R-:W-:-:S04]  /*26d0*/  IMAD.SHL.U32 R2, R2, 0x4, RZ ;  /* 0x0000000402027824 */ /* 0x000fc800078e00ff */
[----:B------:R-:W-:-:S06]  /*26e0*/  IMAD.MOV R3, RZ, RZ, -R0 ;  /* 0x000000ffff037224 */ /* 0x000fcc00078e0a00 */
        /* <DEDUP_REMOVED lines=10> */
.L_x_13:
[----:B------:R-:W-:Y:S05]  /*2790*/  BSYNC B0 ;  /* 0x0000000000007941 */ /* 0x000fea0003800000 */
.L_x_12:
        /* <DEDUP_REMOVED lines=8> */
[----:B------:R-:W-:Y:S01]  /*2820*/  @P2 MOV R3, 0x37cbac00 ;  /* 0x37cbac0000032802 */ /* 0x000fe20000000f00 */
[----:B------:R-:W-:Y:S02]  /*2830*/  @P2 IMAD.MOV.U32 R17, RZ, RZ, 0x3d2aaabb ;  /* 0x3d2aaabbff112424 */ /* 0x000fe400078e00ff */
        /* <DEDUP_REMOVED lines=9> */
[----:B------:R-:W-:-:S04]  /*28d0*/  FFMA.FTZ R3, R2, R16, R3 ;  /* 0x0000001002037223 */ /* 0x000fc80000010003 */
[----:B------:R-:W-:Y:S01]  /*28e0*/  @P2 FFMA.FTZ R3, R3, -1, RZ ;  /* 0xbf80000003032823 */ /* 0x000fe200000100ff */
[----:B0-----:R-:W-:Y:S01]  /*28f0*/  I2FP.F32.S32 R29, R0 ;  /* 0x00000000001d7245 */ /* 0x001fe20000201400 */
[----:B------:R-:W-:-:S04]  /*2900*/  IMAD.MOV.U32 R28, RZ, RZ, R0 ;  /* 0x000000ffff1c7224 */ /* 0x000fc800078e0000 */
[----:B------:R-:W-:-:S04]  /*2910*/  FFMA.FTZ R2, R29, -1.5707962512969970703, R38 ;  /* 0xbfc90fda1d027823 */ /* 0x000fc80000010026 */
[----:B------:R-:W-:-:S04]  /*2920*/  FFMA.FTZ R2, R29, -7.5497894158615963534e-08, R2 ;  /* 0xb3a221681d027823 */ /* 0x000fc80000010002 */
[----:B------:R-:W-:Y:S01]  /*2930*/  FFMA.FTZ R29, R29, -5.3903029534742383927e-15, R2 ;  /* 0xa7c234c51d1d7823 */ /* 0x000fe20000010002 */
[----:B------:R-:W-:-:S03]  /*2940*/  FADD.FTZ R2, |R38|, -RZ ;  /* 0x800000ff26027221 */ /* 0x000fc60000010200 */
[----:B------:R-:W-:Y:S02]  /*2950*/  IMAD.MOV.U32 R22, RZ, RZ, R29 ;  /* 0x000000ffff167224 */ /* 0x000fe400078e001d */
[C---:B------:R-:W-:Y:S02]  /*2960*/  FSETP.GE.AND P3, PT, R2.reuse, 105615, PT ;  /* 0x47ce47800200780b */ /* 0x040fe40003f66000 */
[----:B------:R-:W-:Y:S02]  /*2970*/  FSETP.NEU.AND P2, PT, R2, +INF , PT ;  /* 0x7f8000000200780b */ /* 0x000fe40003f4d000 */
[----:B------:R-:W-:-:S09]  /*2980*/  P2R R53, PR, RZ, 0x8 ;  /* 0x00000008ff357803 */ /* 0x000fd20000000000 */
        /* <DEDUP_REMOVED lines=15> */
.L_x_17:
[----:B------:R-:W-:-:S04]  /*2a80*/  IADD3 R16, P3, R24, UR6, RZ ;  /* 0x0000000618107c10 */ /* 0x000fc8000ff7e0ff */
[----:B------:R-:W-:Y:S02]  /*2a90*/  IADD3.X R17, R26, UR7, RZ, P3, !PT ;  /* 0x000000071a117c10 */ /* 0x000fe40009ffe4ff */
[----:B------:R-:W-:-:S04]  /*2aa0*/  IADD3 R24, P3, R24, 0x4, RZ ;  /* 0x0000000418187810 */ /* 0x000fc80007f7e0ff */
[----:B------:R-:W2:Y:S01]  /*2ab0*/  LDG.E.CONSTANT R17, desc[UR4][R16.64] ;  /* 0x0000000410117981 */ /* 0x000ea2000c1e9900 */
[----:B------:R-:W-:Y:S02]  /*2ac0*/  IADD3.X R26, RZ, R26, RZ, P3, !PT ;  /* 0x0000001aff1a7210 */ /* 0x000fe40001ffe4ff */
        /* <DEDUP_REMOVED lines=23> */
[----:B------:R-:W-:-:S05]  /*2c40*/  LEA.HI R0, R23, R0, RZ, 0x1 ;  /* 0x0000000017007211 */ /* 0x000fca00078f08ff */
[----:B0-----:R-:W-:Y:S02]  /*2c50*/  IMAD.MOV R2, RZ, RZ, -R0 ;  /* 0x000000ffff027224 */ /* 0x001fe400078e0a00 */
[----:B------:R-:W-:-:S04]  /*2c60*/  IMAD.SHL.U32 R16, R16, 0x4, RZ ;  /* 0x0000000410107824 */ /* 0x000fc800078e00ff */
[----:B------:R-:W-:Y:S02]  /*2c70*/  @!P3 MOV R0, R2 ;  /* 0x000000020000b202 */ /* 0x000fe40000000f00 */
[----:B------:R-:W-:-:S04]  /*2c80*/  SHF.R.S32.HI R2, RZ, 0x1f, R23 ;  /* 0x0000001fff027819 */ /* 0x000fc80000011417 */
[C---:B------:R-:W-:Y:S02]  /*2c90*/  LOP3.LUT R16, R2.reuse, R16, RZ, 0x3c, !PT ;  /* 0x0000001002107212 */ /* 0x040fe400078e3cff */
[----:B------:R-:W-:-:S06]  /*2ca0*/  LOP3.LUT R17, R2, R23, RZ, 0x3c, !PT ;  /* 0x0000001702117212 */ /* 0x000fcc00078e3cff */
[----:B------:R-:W0:Y:S02]  /*2cb0*/  I2F.F64.S64 R16, R16 ;  /* 0x0000001000107312 */ /* 0x000e240000301c00 */
[----:B0-----:R-:W-:Y:S01]  /*2cc0*/  DMUL R18, R16, UR6 ;  /* 0x0000000610127c28 */ /* 0x001fe20008000000 */
[----:B------:R-:W-:-:S09]  /*2cd0*/  LOP3.LUT R23, R23, R38, RZ, 0x3c, !PT ;  /* 0x0000002617177212 */ /* 0x000fd200078e3cff */
[----:B------:R-:W0:Y:S01]  /*2ce0*/  F2F.F32.F64 R18, R18 ;  /* 0x0000001200127310 */ /* 0x000e220000301000 */
[----:B------:R-:W-:-:S04]  /*2cf0*/  ISETP.GE.AND P3, PT, R23, RZ, PT ;  /* 0x000000ff1700720c */ /* 0x000fc80003f66270 */
[----:B0-----:R-:W-:-:S09]  /*2d00*/  FSEL R22, -R18, R18, !P3 ;  /* 0x0000001212167208 */ /* 0x001fd20005800100 */
.L_x_16:
[----:B------:R-:W-:Y:S05]  /*2d10*/  BSYNC B0 ;  /* 0x0000000000007941 */ /* 0x000fea0003800000 */
.L_x_15:
        /* <DEDUP_REMOVED lines=10> */
[----:B------:R-:W-:Y:S02]  /*2dc0*/  @P3 IMAD.MOV.U32 R17, RZ, RZ, 0x3d2aaabb ;  /* 0x3d2aaabbff113424 */ /* 0x000fe400078e00ff */
        /* <DEDUP_REMOVED lines=31> */
[----:B------:R-:W-:Y:S01]  /*2fc0*/  IMAD.MOV.U32 R23, RZ, RZ, R1 ;  /* 0x000000ffff177224 */ /* 0x000fe200078e0001 */
[----:B------:R-:W-:Y:S01]  /*2fd0*/  ULDC.64 UR6, c[0x4][0x8] ;  /* 0x0100020000067ab9 */ /* 0x000fe20000000a00 */
[----:B------:R-:W-:-:S05]  /*2fe0*/  VIADD R0, R0, 0xffffff80 ;  /* 0xffffff8000007836 */ /* 0x000fca0000000000 */
[----:B------:R-:W-:-:S07]  /*2ff0*/  SHF.R.U32.HI R0, RZ, 0x5, R0 ;  /* 0x00000005ff007819 */ /* 0x000fce0000011600 */
.L_x_20:
        /* <DEDUP_REMOVED lines=9> */
[----:B--2---:R-:W-:-:S05]  /*3090*/  IMAD.WIDE.U32 R18, R56, R17, R18 ;  /* 0x0000001138127225 */ /* 0x004fca00078e0012 */
[----:B------:R0:W-:Y:S01]  /*30a0*/  STL [R23], R18 ;  /* 0x0000001217007387 */ /* 0x0001e20000100800 */
[----:B------:R-:W-:Y:S01]  /*30b0*/  MOV R22, R19 ;  /* 0x0000001300167202 */ /* 0x000fe20000000f00 */
        /* <DEDUP_REMOVED lines=29> */
.L_x_19:
[----:B------:R-:W-:Y:S05]  /*3290*/  BSYNC B0 ;  /* 0x0000000000007941 */ /* 0x000fea0003800000 */
.L_x_18:
[----:B------:R-:W-:Y:S01]  /*32a0*/  LOP3.LUT R16, R0, 0x1, RZ, 0xc0, !PT ;  /* 0x0000000100107812 */ /* 0x000fe200078ec0ff */
[----:B------:R-:W-:Y:S01]  /*32b0*/  FMUL R58, R36, 0.63661974668502807617 ;  /* 0x3f22f983243a7820 */ /* 0x000fe20000400000 */
[----:B------:R-:W-:Y:S01]  /*32c0*/  FMUL.FTZ R23, R22, R22 ;  /* 0x0000001616177220 */ /* 0x000fe20000410000 */
[----:B------:R-:W-:Y:S01]  /*32d0*/  IMAD.MOV.U32 R17, RZ, RZ, -0x46b2bead ;  /* 0xb94d4153ff117424 */ /* 0x000fe200078e00ff */
[----:B------:R-:W-:Y:S01]  /*32e0*/  ISETP.NE.U32.AND P4, PT, R16, 0x1, PT ;  /* 0x000000011000780c */ /* 0x000fe20003f85070 */
[----:B------:R-:W-:Y:S01]  /*32f0*/  IMAD.MOV.U32 R19, RZ, RZ, -0x41d55558 ;  /* 0xbe2aaaa8ff137424 */ /* 0x000fe200078e00ff */
[----:B------:R-:W-:Y:S01]  /*3300*/  MOV R18, 0x3c0885e4 ;  /* 0x3c0885e400127802 */ /* 0x000fe20000000f00 */
[----:B------:R-:W0:Y:S01]  /*3310*/  F2I.FTZ.NTZ R58, R58 ;  /* 0x0000003a003a7305 */ /* 0x000e220000213100 */
[----:B------:R-:W-:Y:S09]  /*3320*/  BSSY B0, `(.L_x_21) ;  /* 0x000004d000007945 */ /* 0x000ff20003800000 */
[----:B------:R-:W-:-:S02]  /*3330*/  @P4 IMAD.MOV.U32 R16, RZ, RZ, 0x37cbac00 ;  /* 0x37cbac00ff104424 */ /* 0x000fc400078e00ff */
[----:B------:R-:W-:Y:S02]  /*3340*/  @P4 IMAD.MOV.U32 R18, RZ, RZ, 0x3d2aaabb ;  /* 0x3d2aaabbff124424 */ /* 0x000fe400078e00ff */
[C---:B------:R-:W-:Y:S01]  /*3350*/  @P4 FFMA.FTZ R17, R23.reuse, R16, -0.0013887860113754868507 ;  /* 0xbab607ed17114423 */ /* 0x040fe20000010010 */
[----:B------:R-:W-:Y:S01]  /*3360*/  FSEL R16, R22, 1, !P4 ;  /* 0x3f80000016107808 */ /* 0x000fe20006000000 */
[----:B------:R-:W-:Y:S01]  /*3370*/  @P4 IMAD.MOV.U32 R19, RZ, RZ, -0x41000001 ;  /* 0xbeffffffff134424 */ /* 0x000fe200078e00ff */
[----:B0-----:R-:W-:Y:S01]  /*3380*/  I2FP.F32.S32 R25, R58 ;  /* 0x0000003a00197245 */ /* 0x001fe20000201400 */
[C---:B------:R-:W-:Y:S01]  /*3390*/  FFMA.FTZ R18, R23.reuse, R17, R18 ;  /* 0x0000001117127223 */ /* 0x040fe20000010012 */
[----:B------:R-:W-:Y:S02]  /*33a0*/  IMAD.MOV.U32 R24, RZ, RZ, R58 ;  /* 0x000000ffff187224 */ /* 0x000fe400078e003a */
[C---:B------:R-:W-:Y:S01]  /*33b0*/  FFMA.FTZ R17, R23.reuse, R16, RZ ;  /* 0x0000001017117223 */ /* 0x040fe200000100ff */
[----:B------:R-:W-:Y:S01]  /*33c0*/  FFMA.FTZ R19, R23, R18, R19 ;  /* 0x0000001217137223 */ /* 0x000fe20000010013 */
[----:B------:R-:W-:-:S03]  /*33d0*/  VIADD R18, R0, 0x1 ;  /* 0x0000000100127836 */ /* 0x000fc60000000000 */
[----:B------:R-:W-:Y:S01]  /*33e0*/  FFMA.FTZ R0, R17, R19, R16 ;  /* 0x0000001311007223 */ /* 0x000fe20000010010 */
[----:B------:R-:W-:Y:S01]  /*33f0*/  FFMA.FTZ R16, R25, -1.5707962512969970703, R36 ;  /* 0xbfc90fda19107823 */ /* 0x000fe20000010024 */
[----:B------:R-:W-:-:S03]  /*3400*/  LOP3.LUT P4, RZ, R18, 0x2, RZ, 0xc0, !PT ;  /* 0x0000000212ff7812 */ /* 0x000fc6000788c0ff */
[----:B------:R-:W-:-:S04]  /*3410*/  FFMA.FTZ R16, R25, -7.5497894158615963534e-08, R16 ;  /* 0xb3a2216819107823 */ /* 0x000fc80000010010 */
[----:B------:R-:W-:Y:S01]  /*3420*/  FFMA.FTZ R25, R25, -5.3903029534742383927e-15, R16 ;  /* 0xa7c234c519197823 */ /* 0x000fe20000010010 */
[----:B------:R-:W-:-:S04]  /*3430*/  FADD.FTZ R16, |R36|, -RZ ;  /* 0x800000ff24107221 */ /* 0x000fc80000010200 */
[----:B------:R-:W-:Y:S01]  /*3440*/  MOV R56, R25 ;  /* 0x0000001900387202 */ /* 0x000fe20000000f00 */
[----:B------:R-:W-:Y:S01]  /*3450*/  @P4 FFMA.FTZ R0, R0, -1, RZ ;  /* 0xbf80000000004823 */ /* 0x000fe200000100ff */
        /* <DEDUP_REMOVED lines=12> */
[----:B------:R-:W-:Y:S01]  /*3520*/  IMAD.MOV.U32 R23, RZ, RZ, R1 ;  /* 0x000000ffff177224 */ /* 0x000fe200078e0001 */
[----:B------:R-:W-:Y:S01]  /*3530*/  LOP3.LUT R60, R60, 0x80000000, RZ, 0xfc, !PT ;  /* 0x800000003c3c7812 */ /* 0x000fe200078efcff */
[----:B------:R-:W-:Y:S02]  /*3540*/  ULDC.64 UR6, c[0x4][0x8] ;  /* 0x0100020000067ab9 */ /* 0x000fe40000000a00 */
[----:B------:R-:W-:-:S05]  /*3550*/  VIADD R16, R16, 0xffffff80 ;  /* 0xffffff8010107836 */ /* 0x000fca0000000000 */
[----:B------:R-:W-:-:S07]  /*3560*/  SHF.R.U32.HI R22, RZ, 0x5, R16 ;  /* 0x00000005ff167819 */ /* 0x000fce0000011610 */
.L_x_23:
[----:B------:R-:W-:-:S04]  /*3570*/  IADD3 R16, P5, R58, UR6, RZ ;  /* 0x000000063a107c10 */ /* 0x000fc8000ffbe0ff */
[----:B------:R-:W-:Y:S02]  /*3580*/  IADD3.X R17, R59, UR7, RZ, P5, !PT ;  /* 0x000000073b117c10 */ /* 0x000fe4000affe4ff */
[----:B------:R-:W-:-:S04]  /*3590*/  IADD3 R58, P5, R58, 0x4, RZ ;  /* 0x000000043a3a7810 */ /* 0x000fc80007fbe0ff */
[----:B------:R-:W2:Y:S01]  /*35a0*/  LDG.E.CONSTANT R17, desc[UR4][R16.64] ;  /* 0x0000000410117981 */ /* 0x000ea2000c1e9900 */
[----:B------:R-:W-:Y:S01]  /*35b0*/  IMAD.X R59, RZ, RZ, R59, P5 ;  /* 0x000000ffff3b7224 */ /* 0x000fe200028e063b */
[----:B------:R-:W-:-:S04]  /*35c0*/  ISETP.NE.U32.AND P5, PT, R58, 0x18, PT ;  /* 0x000000183a00780c */ /* 0x000fc80003fa5070 */
[----:B------:R-:W-:Y:S02]  /*35d0*/  ISETP.NE.AND.EX P5, PT, R59, RZ, PT, P5 ;  /* 0x000000ff3b00720c */ /* 0x000fe40003fa5350 */
[----:B------:R-:W-:Y:S01]  /*35e0*/  MOV R18, R19 ;  /* 0x0000001300127202 */ /* 0x000fe20000000f00 */
[----:B------:R-:W-:-:S04]  /*35f0*/  IMAD.MOV.U32 R19, RZ, RZ, RZ ;  /* 0x000000ffff137224 */ /* 0x000fc800078e00ff */
[----:B--2---:R-:W-:-:S05]  /*3600*/  IMAD.WIDE.U32 R18, R60, R17, R18 ;  /* 0x000000113c127225 */ /* 0x004fca00078e0012 */
        /* <DEDUP_REMOVED lines=30> */
.L_x_22:
[----:B------:R-:W-:Y:S05]  /*37f0*/  BSYNC B0 ;  /* 0x0000000000007941 */ /* 0x000fea0003800000 */
.L_x_21:
[----:B------:R-:W-:Y:S02]  /*3800*/  ISETP.GT.AND P5, PT, R44, 0x3f, PT ;  /* 0x0000003f2c00780c */ /* 0x000fe40003fa4270 */
[----:B------:R-:W-:Y:S02]  /*3810*/  CS2R R16, SRZ ;  /* 0x0000000000107805 */ /* 0x000fe4000001ff00 */
[----:B------:R-:W-:Y:S02]  /*3820*/  IADD3 R23, R57, -0x40, RZ ;  /* 0xffffffc039177810 */ /* 0x000fe40007ffe0ff */
[----:B------:R-:W-:Y:S02]  /*3830*/  CS2R R18, SRZ ;  /* 0x0000000000127805 */ /* 0x000fe4000001ff00 */
[----:B------:R-:W-:Y:S01]  /*3840*/  LOP3.LUT R60, R58, 0x1, RZ, 0xc0, !PT ;  /* 0x000000013a3c7812 */ /* 0x000fe200078ec0ff */
[----:B------:R-:W-:-:S05]  /*3850*/  IMAD.WIDE R22, R23, 0x2, R20 ;  /* 0x0000000217167825 */ /* 0x000fca00078e0214 */
[----:B------:R0:W5:Y:S01]  /*3860*/  @P5 LDG.E.EL.128 R16, desc[UR4][R22.64] ;  /* 0x0000000416105981 */ /* 0x000162000c2e1d00 */
[----:B------:R-:W-:Y:S01]  /*3870*/  ISETP.NE.U32.AND P5, PT, R60, 0x1, PT ;  /* 0x000000013c00780c */ /* 0x000fe20003fa5070 */
[C---:B------:R-:W-:Y:S01]  /*3880*/  FMUL.FTZ R60, R56.reuse, R56 ;  /* 0x00000038383c7220 */ /* 0x040fe20000410000 */
[----:B------:R-:W-:Y:S02]  /*3890*/  IMAD.MOV.U32 R59, RZ, RZ, -0x46b2bead ;  /* 0xb94d4153ff3b7424 */ /* 0x000fe400078e00ff */
[----:B------:R-:W-:Y:S01]  /*38a0*/  FSEL R56, R56, 1, !P5 ;  /* 0x3f80000038387808 */ /* 0x000fe20006800000 */
[----:B0-----:R-:W-:-:S08]  /*38b0*/  IMAD.MOV.U32 R23, RZ, RZ, 0x3c0885e4 ;  /* 0x3c0885e4ff177424 */ /* 0x001fd000078e00ff */
[----:B------:R-:W-:Y:S02]  /*38c0*/  @P5 IMAD.MOV.U32 R61, RZ, RZ, 0x37cbac00 ;  /* 0x37cbac00ff3d5424 */ /* 0x000fe400078e00ff */
[----:B------:R-:W-:Y:S02]  /*38d0*/  @P5 IMAD.MOV.U32 R23, RZ, RZ, 0x3d2aaabb ;  /* 0x3d2aaabbff175424 */ /* 0x000fe400078e00ff */
[C---:B------:R-:W-:Y:S01]  /*38e0*/  @P5 FFMA.FTZ R59, R60.reuse, R61, -0.0013887860113754868507 ;  /* 0xbab607ed3c3b5423 */ /* 0x040fe2000001003d */
[----:B------:R-:W-:Y:S02]  /*38f0*/  IMAD.MOV.U32 R61, RZ, RZ, -0x41d55558 ;  /* 0xbe2aaaa8ff3d7424 */ /* 0x000fe400078e00ff */
[----:B------:R-:W-:Y:S02]  /*3900*/  @P5 IMAD.MOV.U32 R61, RZ, RZ, -0x41000001 ;  /* 0xbeffffffff3d5424 */ /* 0x000fe400078e00ff */
[C---:B------:R-:W-:Y:S01]  /*3910*/  FFMA.FTZ R22, R60.reuse, R59, R23 ;  /* 0x0000003b3c167223 */ /* 0x040fe20000010017 */
[----:B------:R-:W-:Y:S01]  /*3920*/  FFMA.FTZ R23, R60, R56, RZ ;  /* 0x000000383c177223 */ /* 0x000fe200000100ff */
[----:B------:R-:W-:-:S02]  /*3930*/  VIADD R59, R57, 0x40 ;  /* 0x00000040393b7836 */ /* 0x000fc40000000000 */
[----:B------:R-:W-:Y:S01]  /*3940*/  FFMA.FTZ R61, R60, R22, R61 ;  /* 0x000000163c3d7223 */ /* 0x000fe2000001003d */
[----:B------:R-:W-:Y:S01]  /*3950*/  IADD3 R22, R58, 0x1, RZ ;  /* 0x000000013a167810 */ /* 0x000fe20007ffe0ff */
[----:B------:R-:W-:Y:S01]  /*3960*/  IMAD.WIDE R58, R59, 0x2, R20 ;  /* 0x000000023b3a7825 */ /* 0x000fe200078e0214 */
[----:B------:R-:W-:-:S03]  /*3970*/  CS2R R20, SRZ ;  /* 0x0000000000147805 */ /* 0x000fc6000001ff00 */
[----:B------:R-:W-:Y:S01]  /*3980*/  FFMA.FTZ R56, R23, R61, R56 ;  /* 0x0000003d17387223 */ /* 0x000fe20000010038 */
[----:B------:R-:W-:Y:S02]  /*3990*/  LOP3.LUT P5, RZ, R22, 0x2, RZ, 0xc0, !PT ;  /* 0x0000000216ff7812 */ /* 0x000fe400078ac0ff */
[----:B------:R-:W-:-:S11]  /*39a0*/  CS2R R22, SRZ ;  /* 0x0000000000167805 */ /* 0x000fd6000001ff00 */
[----:B------:R-:W-:Y:S01]  /*39b0*/  @P5 FFMA.FTZ R56, R56, -1, RZ ;  /* 0xbf80000038385823 */ /* 0x000fe200000100ff */
[----:B------:R-:W-:-:S13]  /*39c0*/  ISETP.GE.AND P5, PT, R44, 0x40, PT ;  /* 0x000000402c00780c */ /* 0x000fda0003fa6270 */
[----:B------:R0:W5:Y:S01]  /*39d0*/  @!P5 LDG.E.EL.128 R20, desc[UR4][R58.64] ;  /* 0x000000043a14d981 */ /* 0x000162000c2e1d00 */
[----:B------:R-:W-:Y:S04]  /*39e0*/  BSSY B0, `(.L_x_24) ;  /* 0x0000039000007945 */ /* 0x000fe80003800000 */
[----:B------:R-:W-:Y:S05]  /*39f0*/  @!P6 BRA `(.L_x_25) ;  /* 0x0000000000dce947 */ /* 0x000fea0003800000 */
[----:B------:R-:W-:-:S13]  /*3a00*/  ISETP.NE.AND P6, PT, R46, RZ, PT ;  /* 0x000000ff2e00720c */ /* 0x000fda0003fc5270 */
[----:B------:R-:W-:Y:S01]  /*3a10*/  @!P6 FMUL.FTZ R35, RZ, R43 ;  /* 0x0000002bff23e220 */ /* 0x000fe20000410000 */
[----:B------:R-:W-:Y:S01]  /*3a20*/  @!P6 IMAD.MOV.U32 R34, RZ, RZ, RZ ;  /* 0x000000ffff22e224 */ /* 0x000fe200078e00ff */
[----:B------:R-:W-:Y:S06]  /*3a30*/  @!P6 BRA `(.L_x_25) ;  /* 0x0000000000cce947 */ /* 0x000fec0003800000 */
[----:B------:R-:W-:Y:S01]  /*3a40*/  SHF.R.U32.HI R34, RZ, 0x17, R43 ;  /* 0x00000017ff227819 */ /* 0x000fe2000001162b */
[----:B------:R-:W-:Y:S01]  /*3a50*/  IMAD.SHL.U32 R46, R43, 0x100, RZ ;  /* 0x000001002b2e7824 */ /* 0x000fe200078e00ff */
[----:B------:R-:W-:Y:S01]  /*3a60*/  CS2R R60, SRZ ;  /* 0x00000000003c7805 */ /* 0x000fe2000001ff00 */
[----:B0-----:R-:W-:Y:S01]  /*3a70*/  IMAD.MOV.U32 R59, RZ, RZ, RZ ;  /* 0x000000ffff3b7224 */ /* 0x001fe200078e00ff */
[----:B------:R-:W-:Y:S01]  /*3a80*/  LOP3.LUT R34, R34, 0xe0, RZ, 0xc0, !PT ;  /* 0x000000e022227812 */ /* 0x000fe200078ec0ff */
[----:B------:R-:W-:Y:S01]  /*3a90*/  IMAD.MOV.U32 R57, RZ, RZ, R1 ;  /* 0x000000ffff397224 */ /* 0x000fe200078e0001 */
[----:B------:R-:W-:Y:S01]  /*3aa0*/  LOP3.LUT R46, R46, 0x80000000, RZ, 0xfc, !PT ;  /* 0x800000002e2e7812 */ /* 0x000fe200078efcff */
[----:B------:R-:W-:Y:S02]  /*3ab0*/  ULDC.64 UR6, c[0x4][0x8] ;  /* 0x0100020000067ab9 */ /* 0x000fe40000000a00 */
[----:B------:R-:W-:-:S05]  /*3ac0*/  VIADD R34, R34, 0xffffff80 ;  /* 0xffffff8022227836 */ /* 0x000fca0000000000 */
[----:B------:R-:W-:-:S07]  /*3ad0*/  SHF.R.U32.HI R44, RZ, 0x5, R34 ;  /* 0x00000005ff2c7819 */ /* 0x000fce0000011622 */
.L_x_26:
[----:B------:R-:W-:-:S04]  /*3ae0*/  IADD3 R34, P6, R60, UR6, RZ ;  /* 0x000000063c227c10 */ /* 0x000fc8000ffde0ff */
[----:B------:R-:W-:-:S06]  /*3af0*/  IADD3.X R35, R61, UR7, RZ, P6, !PT ;  /* 0x000000073d237c10 */ /* 0x000fcc000b7fe4ff */
[----:B------:R-:W2:Y:S01]  /*3b00*/  LDG.E.CONSTANT R35, desc[UR4][R34.64] ;  /* 0x0000000422237981 */ /* 0x000ea2000c1e9900 */
[----:B------:R-:W-:Y:S01]  /*3b10*/  IADD3 R60, P6, R60, 0x4, RZ ;  /* 0x000000043c3c7810 */ /* 0x000fe20007fde0ff */
[----:B------:R-:W-:Y:S02]  /*3b20*/  IMAD.MOV.U32 R58, RZ, RZ, R59 ;  /* 0x000000ffff3a7224 */ /* 0x000fe400078e003b */
[----:B------:R-:W-:Y:S01]  /*3b30*/  IMAD.MOV.U32 R59, RZ, RZ, RZ ;  /* 0x000000ffff3b7224 */ /* 0x000fe200078e00ff */
[----:B------:R-:W-:Y:S02]  /*3b40*/  IADD3.X R61, RZ, R61, RZ, P6, !PT ;  /* 0x0000003dff3d7210 */ /* 0x000fe400037fe4ff */
[----:B------:R-:W-:-:S04]  /*3b50*/  ISETP.NE.U32.AND P6, PT, R60, 0x18, PT ;  /* 0x000000183c00780c */ /* 0x000fc80003fc5070 */
[----:B------:R-:W-:Y:S01]  /*3b60*/  ISETP.NE.AND.EX P6, PT, R61, RZ, PT, P6 ;  /* 0x000000ff3d00720c */ /* 0x000fe20003fc5360 */
[----:B--2---:R-:W-:-:S05]  /*3b70*/  IMAD.WIDE.U32 R58, R46, R35, R58 ;  /* 0x000000232e3a7225 */ /* 0x004fca00078e003a */
[----:B------:R0:W-:Y:S02]  /*3b80*/  STL [R57], R58 ;  /* 0x0000003a39007387 */ /* 0x0001e40000100800 */
[----:B0-----:R-:W-:-:S05]  /*3b90*/  VIADD R57, R57, 0x4 ;  /* 0x0000000439397836 */ /* 0x001fca0000000000 */
[----:B------:R-:W-:Y:S05]  /*3ba0*/  @P6 BRA `(.L_x_26) ;  /* 0xfffffffc00cc6947 */ /* 0x000fea000383ffff */
[----:B------:R-:W-:Y:S01]  /*3bb0*/  LOP3.LUT P6, RZ, R43, 0xf800000, RZ, 0xc0, !PT ;  /* 0x0f8000002bff7812 */ /* 0x000fe200078cc0ff */
[----:B------:R-:W-:Y:S01]  /*3bc0*/  IMAD R60, R44, -0x4, R1 ;  /* 0xfffffffc2c3c7824 */ /* 0x000fe200078e0201 */
[----:B------:R0:W-:Y:S04]  /*3bd0*/  STL [R1+0x18], R59 ;  /* 0x0000183b01007387 */ /* 0x0001e80000100800 */
[----:B------:R-:W2:Y:S04]  /*3be0*/  LDL R57, [R60+0x14] ;  /* 0x000014003c397983 */ /* 0x000ea80000100800 */
[----:B------:R-:W3:Y:S04]  /*3bf0*/  LDL R44, [R60+0x18] ;  /* 0x000018003c2c7983 */ /* 0x000ee80000100800 */
[----:B------:R-:W4:Y:S01]  /*3c00*/  @P6 LDL R34, [R60+0x10] ;  /* 0x000010003c226983 */ /* 0x000f220000100800 */
[----:B------:R-:W-:Y:S01]  /*3c10*/  SHF.R.U32.HI R46, RZ, 0x17, R43 ;  /* 0x00000017ff2e7819 */ /* 0x000fe2000001162b */
        /* <DEDUP_REMOVED lines=9> */
[----:B------:R-:W-:Y:S01]  /*3cb0*/  IMAD.MOV R46, RZ, RZ, -R34 ;  /* 0x000000ffff2e7224 */ /* 0x000fe200078e0a22 */
[----:B------:R-:W-:-:S05]  /*3cc0*/  SHF.L.U32 R35, R35, 0x2, RZ ;  /* 0x0000000223237819 */ /* 0x000fca00000006ff */
[----:B------:R-:W-:Y:S01]  /*3cd0*/  @!P6 IMAD.MOV.U32 R34, RZ, RZ, R46 ;  /* 0x000000ffff22e224 */ /* 0x000fe200078e002e */
[----:B------:R-:W-:-:S04]  /*3ce0*/  SHF.R.S32.HI R46, RZ, 0x1f, R44 ;  /* 0x0000001fff2e7819 */ /* 0x000fc8000001142c */
[C---:B------:R-:W-:Y:S02]  /*3cf0*/  LOP3.LUT R58, R46.reuse, R35, RZ, 0x3c, !PT ;  /* 0x000000232e3a7212 */ /* 0x040fe400078e3cff */
[----:B0-----:R-:W-:-:S06]  /*3d00*/  LOP3.LUT R59, R46, R44, RZ, 0x3c, !PT ;  /* 0x0000002c2e3b7212 */ /* 0x001fcc00078e3cff */
[----:B------:R-:W0:Y:S02]  /*3d10*/  I2F.F64.S64 R58, R58 ;  /* 0x0000003a003a7312 */ /* 0x000e240000301c00 */
[----:B0-----:R-:W-:Y:S01]  /*3d20*/  DMUL R60, R58, UR6 ;  /* 0x000000063a3c7c28 */ /* 0x001fe20008000000 */
[----:B------:R-:W-:-:S09]  /*3d30*/  LOP3.LUT R43, R44, R43, RZ, 0x3c, !PT ;  /* 0x0000002b2c2b7212 */ /* 0x000fd200078e3cff */
[----:B------:R-:W0:Y:S01]  /*3d40*/  F2F.F32.F64 R60, R60 ;  /* 0x0000003c003c7310 */ /* 0x000e220000301000 */
[----:B------:R-:W-:-:S04]  /*3d50*/  ISETP.GE.AND P6, PT, R43, RZ, PT ;  /* 0x000000ff2b00720c */ /* 0x000fc80003fc6270 */
[----:B0-----:R-:W-:-:S09]  /*3d60*/  FSEL R35, -R60, R60, !P6 ;  /* 0x0000003c3c237208 */ /* 0x001fd20007000100 */
.L_x_25:
[----:B------:R-:W-:Y:S05]  /*3d70*/  BSYNC B0 ;  /* 0x0000000000007941 */ /* 0x000fea0003800000 */
.L_x_24:
[----:B------:R-:W-:Y:S01]  /*3d80*/  LOP3.LUT R44, R34, 0x1, RZ, 0xc0, !PT ;  /* 0x00000001222c7812 */ /* 0x000fe200078ec0ff */
[----:B------:R-:W-:Y:S01]  /*3d90*/  FMUL.FTZ R57, R35, R35 ;  /* 0x0000002323397220 */ /* 0x000fe20000410000 */
[----:B------:R-:W-:Y:S01]  /*3da0*/  IMAD.MOV.U32 R43, RZ, RZ, -0x46b2bead ;  /* 0xb94d4153ff2b7424 */ /* 0x000fe200078e00ff */
[----:B------:R-:W-:Y:S01]  /*3db0*/  BSSY B0, `(.L_x_27) ;  /* 0x0000048000007945 */ /* 0x000fe20003800000 */
[----:B------:R-:W-:Y:S01]  /*3dc0*/  ISETP.NE.U32.AND P6, PT, R44, 0x1, PT ;  /* 0x000000012c00780c */ /* 0x000fe20003fc5070 */
[----:B------:R-:W-:-:S03]  /*3dd0*/  IMAD.MOV.U32 R44, RZ, RZ, 0x3c0885e4 ;  /* 0x3c0885e4ff2c7424 */ /* 0x000fc600078e00ff */
[----:B------:R-:W-:-:S09]  /*3de0*/  FSEL R35, R35, 1, P6 ;  /* 0x3f80000023237808 */ /* 0x000fd20003000000 */
[----:B------:R-:W-:Y:S02]  /*3df0*/  @!P6 IMAD.MOV.U32 R46, RZ, RZ, 0x37cbac00 ;  /* 0x37cbac00ff2ee424 */ /* 0x000fe400078e00ff */
[----:B------:R-:W-:Y:S02]  /*3e00*/  @!P6 IMAD.MOV.U32 R44, RZ, RZ, 0x3d2aaabb ;  /* 0x3d2aaabbff2ce424 */ /* 0x000fe400078e00ff */
[C---:B------:R-:W-:Y:S01]  /*3e10*/  @!P6 FFMA.FTZ R43, R57.reuse, R46, -0.0013887860113754868507 ;  /* 0xbab607ed392be423 */ /* 0x040fe2000001002e */
[----:B------:R-:W-:Y:S02]  /*3e20*/  IMAD.MOV.U32 R46, RZ, RZ, -0x41d55558 ;  /* 0xbe2aaaa8ff2e7424 */ /* 0x000fe400078e00ff */
[----:B------:R-:W-:Y:S01]  /*3e30*/  @!P6 IMAD.MOV.U32 R46, RZ, RZ, -0x41000001 ;  /* 0xbeffffffff2ee424 */ /* 0x000fe200078e00ff */
[----:B------:R-:W-:Y:S01]  /*3e40*/  LOP3.LUT P6, RZ, R34, 0x2, RZ, 0xc0, !PT ;  /* 0x0000000222ff7812 */ /* 0x000fe200078cc0ff */
[C---:B------:R-:W-:Y:S01]  /*3e50*/  FFMA.FTZ R43, R57.reuse, R43, R44 ;  /* 0x0000002b392b7223 */ /* 0x040fe2000001002c */
[----:B------:R-:W-:-:S03]  /*3e60*/  FFMA.FTZ R44, R57, R35, RZ ;  /* 0x00000023392c7223 */ /* 0x000fc600000100ff */
[----:B------:R-:W-:-:S04]  /*3e70*/  FFMA.FTZ R46, R57, R43, R46 ;  /* 0x0000002b392e7223 */ /* 0x000fc8000001002e */
[----:B------:R-:W-:-:S04]  /*3e80*/  FFMA.FTZ R43, R44, R46, R35 ;  /* 0x0000002e2c2b7223 */ /* 0x000fc80000010023 */
[----:B------:R-:W-:Y:S01]  /*3e90*/  @P6 FFMA.FTZ R43, R43, -1, RZ ;  /* 0xbf8000002b2b6823 */ /* 0x000fe200000100ff */
[----:B------:R-:W-:-:S13]  /*3ea0*/  ISETP.NE.AND P6, PT, R47, RZ, PT ;  /* 0x000000ff2f00720c */ /* 0x000fda0003fc5270 */
[----:B------:R-:W-:Y:S05]  /*3eb0*/  @!P6 BRA `(.L_x_28) ;  /* 0x0000000000dce947 */ /* 0x000fea0003800000 */
[----:B------:R-:W-:-:S13]  /*3ec0*/  ISETP.NE.AND P6, PT, R48, RZ, PT ;  /* 0x000000ff3000720c */ /* 0x000fda0003fc5270 */
[----:B------:R-:W-:Y:S01]  /*3ed0*/  @!P6 FMUL.FTZ R33, RZ, R42 ;  /* 0x0000002aff21e220 */ /* 0x000fe20000410000 */
[----:B------:R-:W-:Y:S01]  /*3ee0*/  @!P6 MOV R10, RZ ;  /* 0x000000ff000ae202 */ /* 0x000fe20000000f00 */
[----:B------:R-:W-:Y:S06]  /*3ef0*/  @!P6 BRA `(.L_x_28) ;  /* 0x0000000000cce947 */ /* 0x000fec0003800000 */
[----:B------:R-:W-:Y:S01]  /*3f00*/  SHF.R.U32.HI R48, RZ, 0x17, R42 ;  /* 0x00000017ff307819 */ /* 0x000fe2000001162a */
[----:B------:R-:W-:Y:S01]  /*3f10*/  IMAD.SHL.U32 R57, R42, 0x100, RZ ;  /* 0x000001002a397824 */ /* 0x000fe200078e00ff */
[----:B0-----:R-:W-:Y:S01]  /*3f20*/  CS2R R58, SRZ ;  /* 0x00000000003a7805 */ /* 0x001fe2000001ff00 */
[----:B------:R-:W-:Y:S01]  /*3f30*/  IMAD.MOV.U32 R44, RZ, RZ, RZ ;  /* 0x000000ffff2c7224 */ /* 0x000fe200078e00ff */
[----:B------:R-:W-:Y:S01]  /*3f40*/  LOP3.LUT R10, R48, 0xe0, RZ, 0xc0, !PT ;  /* 0x000000e0300a7812 */ /* 0x000fe200078ec0ff */
[----:B------:R-:W-:Y:S01]  /*3f50*/  IMAD.MOV.U32 R33, RZ, RZ, R1 ;  /* 0x000000ffff217224 */ /* 0x000fe200078e0001 */
[----:B------:R-:W-:Y:S01]  /*3f60*/  LOP3.LUT R57, R57, 0x80000000, RZ, 0xfc, !PT ;  /* 0x8000000039397812 */ /* 0x000fe200078efcff */
[----:B------:R-:W-:Y:S02]  /*3f70*/  ULDC.64 UR6, c[0x4][0x8] ;  /* 0x0100020000067ab9 */ /* 0x000fe40000000a00 */
[----:B------:R-:W-:-:S05]  /*3f80*/  VIADD R10, R10, 0xffffff80 ;  /* 0xffffff800a0a7836 */ /* 0x000fca0000000000 */
[----:B------:R-:W-:-:S07]  /*3f90*/  SHF.R.U32.HI R10, RZ, 0x5, R10 ;  /* 0x00000005ff0a7819 */ /* 0x000fce000001160a */
.L_x_29:
[----:B------:R-:W-:-:S04]  /*3fa0*/  IADD3 R34, P6, R58, UR6, RZ ;  /* 0x000000063a227c10 */ /* 0x000fc8000ffde0ff */
[----:B------:R-:W-:Y:S02]  /*3fb0*/  IADD3.X R35, R59, UR7, RZ, P6, !PT ;  /* 0x000000073b237c10 */ /* 0x000fe4000b7fe4ff */
[----:B------:R-:W-:-:S03]  /*3fc0*/  IADD3 R58, P6, R58, 0x4, RZ ;  /* 0x000000043a3a7810 */ /* 0x000fc60007fde0ff */
[----:B------:R-:W2:Y:S02]  /*3fd0*/  LDG.E.CONSTANT R34, desc[UR4][R34.64] ;  /* 0x0000000422227981 */ /* 0x000ea4000c1e9900 */
[----:B------:R-:W-:Y:S01]  /*3fe0*/  IMAD.X R59, RZ, RZ, R59, P6 ;  /* 0x000000ffff3b7224 */ /* 0x000fe200030e063b */
[----:B------:R-:W-:Y:S01]  /*3ff0*/  ISETP.NE.U32.AND P6, PT, R58, 0x18, PT ;  /* 0x000000183a00780c */ /* 0x000fe20003fc5070 */
[----:B------:R-:W-:-:S03]  /*4000*/  HFMA2.MMA R47, -RZ, RZ, 0, 0 ;  /* 0x00000000ff2f7435 */ /* 0x000fc600000001ff */
[----:B------:R-:W-:Y:S01]  /*4010*/  ISETP.NE.AND.EX P6, PT, R59, RZ, PT, P6 ;  /* 0x000000ff3b00720c */ /* 0x000fe20003fc5360 */
[----:B------:R-:W-:-:S04]  /*4020*/  IMAD.MOV.U32 R46, RZ, RZ, R44 ;  /* 0x000000ffff2e7224 */ /* 0x000fc800078e002c */
        /* <DEDUP_REMOVED lines=29> */
[----:B------:R-:W1:Y:S01]  /*4200*/  F2F.F32.F64 R46, R46 ;  /* 0x0000002e002e7310 */ /* 0x000e620000301000 */
[----:B------:R-:W-:-:S04]  /*4210*/  ISETP.GE.AND P6, PT, R33, RZ, PT ;  /* 0x000000ff2100720c */ /* 0x000fc80003fc6270 */
[----:B01----:R-:W-:-:S09]  /*4220*/  FSEL R33, -R46, R46, !P6 ;  /* 0x0000002e2e217208 */ /* 0x003fd20007000100 */
.L_x_28:
[----:B------:R-:W-:Y:S05]  /*4230*/  BSYNC B0 ;  /* 0x0000000000007941 */ /* 0x000fea0003800000 */
.L_x_27:
[----:B------:R-:W-:Y:S01]  /*4240*/  LOP3.LUT R42, R10, 0x1, RZ, 0xc0, !PT ;  /* 0x000000010a2a7812 */ /* 0x000fe200078ec0ff */
[C---:B------:R-:W-:Y:S01]  /*4250*/  FMUL.FTZ R44, R33.reuse, R33 ;  /* 0x00000021212c7220 */ /* 0x040fe20000410000 */
[----:B------:R-:W-:Y:S01]  /*4260*/  MOV R34, 0xb94d4153 ;  /* 0xb94d415300227802 */ /* 0x000fe20000000f00 */
[----:B------:R-:W-:Y:S01]  /*4270*/  IMAD.MOV.U32 R35, RZ, RZ, 0x3c0885e4 ;  /* 0x3c0885e4ff237424 */ /* 0x000fe200078e00ff */
[----:B------:R-:W-:Y:S01]  /*4280*/  ISETP.NE.U32.AND P6, PT, R42, 0x1, PT ;  /* 0x000000012a00780c */ /* 0x000fe20003fc5070 */
[----:B------:R-:W-:Y:S01]  /*4290*/  IMAD.MOV.U32 R42, RZ, RZ, -0x41d55558 ;  /* 0xbe2aaaa8ff2a7424 */ /* 0x000fe200078e00ff */
[----:B------:R-:W-:Y:S02]  /*42a0*/  BSSY B0, `(.L_x_30) ;  /* 0x0000046000007945 */ /* 0x000fe40003800000 */
[----:B------:R-:W-:-:S09]  /*42b0*/  FSEL R33, R33, 1, P6 ;  /* 0x3f80000021217808 */ /* 0x000fd20003000000 */
[----:B------:R-:W-:Y:S02]  /*42c0*/  @!P6 IMAD.MOV.U32 R47, RZ, RZ, 0x37cbac00 ;  /* 0x37cbac00ff2fe424 */ /* 0x000fe400078e00ff */
[----:B------:R-:W-:Y:S02]  /*42d0*/  @!P6 IMAD.MOV.U32 R35, RZ, RZ, 0x3d2aaabb ;  /* 0x3d2aaabbff23e424 */ /* 0x000fe400078e00ff */
[----:B------:R-:W-:Y:S01]  /*42e0*/  @!P6 FFMA.FTZ R34, R44, R47, -0.0013887860113754868507 ;  /* 0xbab607ed2c22e423 */ /* 0x000fe2000001002f */
[----:B------:R-:W-:Y:S01]  /*42f0*/  @!P6 IMAD.MOV.U32 R42, RZ, RZ, -0x41000001 ;  /* 0xbeffffffff2ae424 */ /* 0x000fe200078e00ff */
[----:B------:R-:W-:Y:S02]  /*4300*/  LOP3.LUT P6, RZ, R10, 0x2, RZ, 0xc0, !PT ;  /* 0x000000020aff7812 */ /* 0x000fe400078cc0ff */
        /* <DEDUP_REMOVED lines=13> */
[----:B------:R-:W-:Y:S01]  /*43e0*/  MOV R47, R1 ;  /* 0x00000001002f7202 */ /* 0x000fe20000000f00 */
[----:B------:R-:W-:Y:S01]  /*43f0*/  IMAD.MOV.U32 R10, RZ, RZ, RZ ;  /* 0x000000ffff0a7224 */ /* 0x000fe200078e00ff */
[----:B------:R-:W-:Y:S01]  /*4400*/  LOP3.LUT R8, R49, 0xe0, RZ, 0xc0, !PT ;  /* 0x000000e031087812 */ /* 0x000fe200078ec0ff */
[----:B------:R-:W-:Y:S01]  /*4410*/  IMAD.MOV.U32 R46, RZ, RZ, RZ ;  /* 0x000000ffff2e7224 */ /* 0x000fe200078e00ff */
[----:B------:R-:W-:Y:S01]  /*4420*/  LOP3.LUT R44, R32, 0x80000000, RZ, 0xfc, !PT ;  /* 0x80000000202c7812 */ /* 0x000fe200078efcff */
[----:B------:R-:W-:Y:S01]  /*4430*/  IMAD.MOV.U32 R48, RZ, RZ, RZ ;  /* 0x000000ffff307224 */ /* 0x000fe200078e00ff */
[----:B------:R-:W-:Y:S01]  /*4440*/  ULDC.64 UR6, c[0x4][0x8] ;  /* 0x0100020000067ab9 */ /* 0x000fe20000000a00 */
[----:B------:R-:W-:-:S05]  /*4450*/  VIADD R8, R8, 0xffffff80 ;  /* 0xffffff8008087836 */ /* 0x000fca0000000000 */
[----:B------:R-:W-:-:S07]  /*4460*/  SHF.R.U32.HI R8, RZ, 0x5, R8 ;  /* 0x00000005ff087819 */ /* 0x000fce0000011608 */
.L_x_32:
        /* <DEDUP_REMOVED lines=12> */
[----:B-1----:R-:W-:Y:S01]  /*4530*/  VIADD R47, R47, 0x4 ;  /* 0x000000042f2f7836 */ /* 0x002fe20000000000 */
        /* <DEDUP_REMOVED lines=9> */
[----:B--2---:R-:W-:-:S02]  /*45d0*/  MOV R32, R34 ;  /* 0x0000002200207202 */ /* 0x004fc40000000f00 */
[-C--:B---3--:R-:W-:Y:S02]  /*45e0*/  SHF.L.W.U32.HI R33, R34, R49.reuse, R33 ;  /* 0x0000003122217219 */ /* 0x088fe40000010e21 */
[----:B----4-:R-:W-:Y:S02]  /*45f0*/  @P6 SHF.L.W.U32.HI R32, R8, R49, R34 ;  /* 0x0000003108206219 */ /* 0x010fe40000010e22 */
[--C-:B------:R-:W-:Y:S02]  /*4600*/  SHF.R.U32.HI R8, RZ, 0x1e, R33.reuse ;  /* 0x0000001eff087819 */ /* 0x100fe40000011621 */
[C---:B------:R-:W-:Y:S02]  /*4610*/  SHF.L.W.U32.HI R33, R32.reuse, 0x2, R33 ;  /* 0x0000000220217819 */ /* 0x040fe40000010e21 */
[----:B------:R-:W-:Y:S02]  /*4620*/  ISETP.GE.AND P6, PT, R41, RZ, PT ;  /* 0x000000ff2900720c */ /* 0x000fe40003fc6270 */
[----:B------:R-:W-:Y:S01]  /*4630*/  LEA.HI R8, R33, R8, RZ, 0x1 ;  /* 0x0000000821087211 */ /* 0x000fe200078f08ff */
[----:B------:R-:W-:-:S04]  /*4640*/  IMAD.SHL.U32 R32, R32, 0x4, RZ ;  /* 0x0000000420207824 */ /* 0x000fc800078e00ff */
[----:B-1----:R-:W-:-:S06]  /*4650*/  IMAD.MOV R10, RZ, RZ, -R8 ;  /* 0x000000ffff0a7224 */ /* 0x002fcc00078e0a08 */
        /* <DEDUP_REMOVED lines=9> */
[----:B-1----:R-:W-:-:S09]  /*46f0*/  FSEL R32, -R46, R46, !P6 ;  /* 0x0000002e2e207208 */ /* 0x002fd20007000100 */
.L_x_31:
[----:B------:R-:W-:Y:S05]  /*4700*/  BSYNC B0 ;  /* 0x0000000000007941 */ /* 0x000fea0003800000 */
.L_x_30:
[----:B------:R-:W-:Y:S01]  /*4710*/  LOP3.LUT R10, R8, 0x1, RZ, 0xc0, !PT ;  /* 0x00000001080a7812 */ /* 0x000fe200078ec0ff */
[----:B------:R-:W-:Y:S01]  /*4720*/  FMUL.FTZ R41, R32, R32 ;  /* 0x0000002020297220 */ /* 0x000fe20000410000 */
[----:B------:R-:W-:Y:S01]  /*4730*/  IMAD.MOV.U32 R33, RZ, RZ, -0x46b2bead ;  /* 0xb94d4153ff217424 */ /* 0x000fe200078e00ff */
[----:B------:R-:W-:Y:S01]  /*4740*/  BSSY B0, `(.L_x_33) ;  /* 0x0000047000007945 */ /* 0x000fe20003800000 */
[----:B------:R-:W-:Y:S01]  /*4750*/  ISETP.NE.U32.AND P6, PT, R10, 0x1, PT ;  /* 0x000000010a00780c */ /* 0x000fe20003fc5070 */
[----:B------:R-:W-:Y:S02]  /*4760*/  IMAD.MOV.U32 R34, RZ, RZ, 0x3c0885e4 ;  /* 0x3c0885e4ff227424 */ /* 0x000fe400078e00ff */
[----:B------:R-:W-:-:S10]  /*4770*/  IMAD.MOV.U32 R35, RZ, RZ, -0x41d55558 ;  /* 0xbe2aaaa8ff237424 */ /* 0x000fd400078e00ff */
[----:B------:R-:W-:Y:S01]  /*4780*/  @!P6 MOV R10, 0x37cbac00 ;  /* 0x37cbac00000ae802 */ /* 0x000fe20000000f00 */
[----:B------:R-:W-:Y:S02]  /*4790*/  @!P6 IMAD.MOV.U32 R34, RZ, RZ, 0x3d2aaabb ;  /* 0x3d2aaabbff22e424 */ /* 0x000fe400078e00ff */
[----:B------:R-:W-:Y:S02]  /*47a0*/  @!P6 IMAD.MOV.U32 R35, RZ, RZ, -0x41000001 ;  /* 0xbeffffffff23e424 */ /* 0x000fe400078e00ff */
[C---:B------:R-:W-:Y:S01]  /*47b0*/  @!P6 FFMA.FTZ R33, R41.reuse, R10, -0.0013887860113754868507 ;  /* 0xbab607ed2921e423 */ /* 0x040fe2000001000a */
[----:B------:R-:W-:Y:S02]  /*47c0*/  FSEL R10, R32, 1, P6 ;  /* 0x3f800000200a7808 */ /* 0x000fe40003000000 */
[----:B------:R-:W-:Y:S01]  /*47d0*/  LOP3.LUT P6, RZ, R8, 0x2, RZ, 0xc0, !PT ;  /* 0x0000000208ff7812 */ /* 0x000fe200078cc0ff */
[C---:B------:R-:W-:Y:S02]  /*47e0*/  FFMA.FTZ R34, R41.reuse, R33, R34 ;  /* 0x0000002129227223 */ /* 0x040fe40000010022 */
[----:B------:R-:W-:-:S02]  /*47f0*/  FFMA.FTZ R33, R41, R10, RZ ;  /* 0x0000000a29217223 */ /* 0x000fc400000100ff */
[----:B------:R-:W-:-:S04]  /*4800*/  FFMA.FTZ R35, R41, R34, R35 ;  /* 0x0000002229237223 */ /* 0x000fc80000010023 */
[----:B------:R-:W-:-:S04]  /*4810*/  FFMA.FTZ R10, R33, R35, R10 ;  /* 0x00000023210a7223 */ /* 0x000fc8000001000a */
[----:B------:R-:W-:Y:S01]  /*4820*/  @P6 FFMA.FTZ R10, R10, -1, RZ ;  /* 0xbf8000000a0a6823 */ /* 0x000fe200000100ff */
[----:B------:R-:W-:-:S13]  /*4830*/  ISETP.NE.AND P6, PT, R51, RZ, PT ;  /* 0x000000ff3300720c */ /* 0x000fda0003fc5270 */
[----:B------:R-:W-:Y:S05]  /*4840*/  @!P6 BRA `(.L_x_34) ;  /* 0x0000000000d8e947 */ /* 0x000fea0003800000 */
        /* <DEDUP_REMOVED lines=13> */
.L_x_35:
        /* <DEDUP_REMOVED lines=12> */
[----:B-1----:R-:W-:Y:S01]  /*49e0*/  VIADD R31, R31, 0x4 ;  /* 0x000000041f1f7836 */ /* 0x002fe20000000000 */
[----:B------:R-:W-:Y:S06]  /*49f0*/  @P0 BRA `(.L_x_35) ;  /* 0xfffffffc00c80947 */ /* 0x000fec000383ffff */
[----:B------:R-:W-:Y:S01]  /*4a00*/  LOP3.LUT P0, RZ, R40, 0xf800000, RZ, 0xc0, !PT ;  /* 0x0f80000028ff7812 */ /* 0x000fe2000780c0ff */
[----:B------:R-:W-:Y:S01]  /*4a10*/  IMAD R34, R6, -0x4, R1 ;  /* 0xfffffffc06227824 */ /* 0x000fe200078e0201 */
[----:B------:R1:W-:Y:S04]  /*4a20*/  STL [R1+0x18], R8 ;  /* 0x0000180801007387 */ /* 0x0003e80000100800 */
[----:B------:R-:W2:Y:S07]  /*4a30*/  LDL R33, [R34+0x14] ;  /* 0x0000140022217983 */ /* 0x000eae0000100800 */
[----:B------:R-:W3:Y:S01]  /*4a40*/  @P0 LDL R6, [R34+0x10] ;  /* 0x0000100022060983 */ /* 0x000ee20000100800 */
[--C-:B--2---:R-:W-:Y:S01]  /*4a50*/  IMAD.MOV.U32 R31, RZ, RZ, R33.reuse ;  /* 0x000000ffff1f7224 */ /* 0x104fe200078e0021 */
[----:B---3--:R-:W-:-:S02]  /*4a60*/  @P0 SHF.L.W.U32.HI R31, R6, R41, R33 ;  /* 0x00000029061f0219 */ /* 0x008fc40000010e21 */
[----:B------:R-:W2:Y:S01]  /*4a70*/  LDL R6, [R34+0x18] ;  /* 0x0000180022067983 */ /* 0x000ea20000100800 */
[----:B------:R-:W-:Y:S01]  /*4a80*/  ISETP.GE.AND P0, PT, R40, RZ, PT ;  /* 0x000000ff2800720c */ /* 0x000fe20003f06270 */
[----:B------:R-:W-:Y:S01]  /*4a90*/  UMOV UR6, 0x54442d19 ;  /* 0x54442d1900067882 */ /* 0x000fe20000000000 */
[----:B------:R-:W-:Y:S01]  /*4aa0*/  UMOV UR7, 0x3bf921fb ;  /* 0x3bf921fb00077882 */ /* 0x000fe20000000000 */
[----:B--2---:R-:W-:-:S04]  /*4ab0*/  SHF.L.W.U32.HI R6, R33, R41, R6 ;  /* 0x0000002921067219 */ /* 0x004fc80000010e06 */
[--C-:B------:R-:W-:Y:S02]  /*4ac0*/  SHF.R.U32.HI R32, RZ, 0x1e, R6.reuse ;  /* 0x0000001eff207819 */ /* 0x100fe40000011606 */
[C---:B------:R-:W-:Y:S01]  /*4ad0*/  SHF.L.W.U32.HI R41, R31.reuse, 0x2, R6 ;  /* 0x000000021f297819 */ /* 0x040fe20000010e06 */
[----:B------:R-:W-:-:S03]  /*4ae0*/  IMAD.SHL.U32 R31, R31, 0x4, RZ ;  /* 0x000000041f1f7824 */ /* 0x000fc600078e00ff */
[C---:B------:R-:W-:Y:S02]  /*4af0*/  LEA.HI R6, R41.reuse, R32, RZ, 0x1 ;  /* 0x0000002029067211 */ /* 0x040fe400078f08ff */
[----:B------:R-:W-:-:S03]  /*4b00*/  LOP3.LUT R40, R41, R40, RZ, 0x3c, !PT ;  /* 0x0000002829287212 */ /* 0x000fc600078e3cff */
[----:B-1----:R-:W-:-:S04]  /*4b10*/  IMAD.MOV R8, RZ, RZ, -R6 ;  /* 0x000000ffff087224 */ /* 0x002fc800078e0a06 */
[----:B------:R-:W-:Y:S01]  /*4b20*/  @!P0 IMAD.MOV.U32 R6, RZ, RZ, R8 ;  /* 0x000000ffff068224 */ /* 0x000fe200078e0008 */
[----:B------:R-:W-:Y:S02]  /*4b30*/  SHF.R.S32.HI R8, RZ, 0x1f, R41 ;  /* 0x0000001fff087819 */ /* 0x000fe40000011429 */
[----:B------:R-:W-:Y:S02]  /*4b40*/  ISETP.GE.AND P0, PT, R40, RZ, PT ;  /* 0x000000ff2800720c */ /* 0x000fe40003f06270 */
[C---:B------:R-:W-:Y:S02]  /*4b50*/  LOP3.LUT R32, R8.reuse, R31, RZ, 0x3c, !PT ;  /* 0x0000001f08207212 */ /* 0x040fe400078e3cff */
[----:B------:R-:W-:-:S06]  /*4b60*/  LOP3.LUT R33, R8, R41, RZ, 0x3c, !PT ;  /* 0x0000002908217212 */ /* 0x000fcc00078e3cff */
[----:B------:R-:W1:Y:S02]  /*4b70*/  I2F.F64.S64 R32, R32 ;  /* 0x0000002000207312 */ /* 0x000e640000301c00 */
[----:B-1----:R-:W-:-:S10]  /*4b80*/  DMUL R34, R32, UR6 ;  /* 0x0000000620227c28 */ /* 0x002fd40008000000 */
[----:B------:R-:W1:Y:S02]  /*4b90*/  F2F.F32.F64 R34, R34 ;  /* 0x0000002200227310 */ /* 0x000e640000301000 */
[----:B-1----:R-:W-:-:S07]  /*4ba0*/  FSEL R31, -R34, R34, !P0 ;  /* 0x00000022221f7208 */ /* 0x002fce0004000100 */
.L_x_34:
[----:B------:R-:W-:Y:S05]  /*4bb0*/  BSYNC B0 ;  /* 0x0000000000007941 */ /* 0x000fea0003800000 */
.L_x_33:
[----:B------:R-:W-:Y:S01]  /*4bc0*/  LOP3.LUT R8, R6, 0x1, RZ, 0xc0, !PT ;  /* 0x0000000106087812 */ /* 0x000fe200078ec0ff */
[----:B------:R-:W-:Y:S01]  /*4bd0*/  FMUL.FTZ R35, R31, R31 ;  /* 0x0000001f1f237220 */ /* 0x000fe20000410000 */
[----:B------:R-:W-:Y:S01]  /*4be0*/  MOV R32, 0xb94d4153 ;  /* 0xb94d415300207802 */ /* 0x000fe20000000f00 */
[----:B------:R-:W-:Y:S01]  /*4bf0*/  IMAD.MOV.U32 R33, RZ, RZ, 0x3c0885e4 ;  /* 0x3c0885e4ff217424 */ /* 0x000fe200078e00ff */
[----:B------:R-:W-:Y:S01]  /*4c00*/  ISETP.NE.U32.AND P0, PT, R8, 0x1, PT ;  /* 0x000000010800780c */ /* 0x000fe20003f05070 */
[----:B------:R-:W-:Y:S01]  /*4c10*/  IMAD.MOV.U32 R34, RZ, RZ, -0x41d55558 ;  /* 0xbe2aaaa8ff227424 */ /* 0x000fe200078e00ff */
[----:B------:R-:W-:Y:S01]  /*4c20*/  ISETP.NE.AND P6, PT, R52, RZ, PT ;  /* 0x000000ff3400720c */ /* 0x000fe20003fc5270 */
[----:B------:R-:W-:Y:S10]  /*4c30*/  BSSY B0, `(.L_x_36) ;  /* 0x0000044000007945 */ /* 0x000ff40003800000 */
[----:B------:R-:W-:-:S02]  /*4c40*/  @!P0 IMAD.MOV.U32 R8, RZ, RZ, 0x37cbac00 ;  /* 0x37cbac00ff088424 */ /* 0x000fc400078e00ff */
[----:B------:R-:W-:Y:S02]  /*4c50*/  @!P0 IMAD.MOV.U32 R33, RZ, RZ, 0x3d2aaabb ;  /* 0x3d2aaabbff218424 */ /* 0x000fe400078e00ff */
[----:B------:R-:W-:Y:S01]  /*4c60*/  @!P0 FFMA.FTZ R32, R35, R8, -0.0013887860113754868507 ;  /* 0xbab607ed23208423 */ /* 0x000fe20000010008 */
[----:B------:R-:W-:Y:S01]  /*4c70*/  FSEL R8, R31, 1, P0 ;  /* 0x3f8000001f087808 */ /* 0x000fe20000000000 */
[----:B------:R-:W-:Y:S01]  /*4c80*/  @!P0 IMAD.MOV.U32 R34, RZ, RZ, -0x41000001 ;  /* 0xbeffffffff228424 */ /* 0x000fe200078e00ff */
[----:B------:R-:W-:Y:S01]  /*4c90*/  LOP3.LUT P0, RZ, R6, 0x2, RZ, 0xc0, !PT ;  /* 0x0000000206ff7812 */ /* 0x000fe2000780c0ff */
[C---:B------:R-:W-:Y:S02]  /*4ca0*/  FFMA.FTZ R33, R35.reuse, R32, R33 ;  /* 0x0000002023217223 */ /* 0x040fe40000010021 */
[C---:B------:R-:W-:Y:S02]  /*4cb0*/  FFMA.FTZ R31, R35.reuse, R8, RZ ;  /* 0x00000008231f7223 */ /* 0x040fe400000100ff */
[----:B------:R-:W-:-:S04]  /*4cc0*/  FFMA.FTZ R33, R35, R33, R34 ;  /* 0x0000002123217223 */ /* 0x000fc80000010022 */
[----:B------:R-:W-:-:S04]  /*4cd0*/  FFMA.FTZ R8, R31, R33, R8 ;  /* 0x000000211f087223 */ /* 0x000fc80000010008 */
[----:B------:R-:W-:Y:S01]  /*4ce0*/  @P0 FFMA.FTZ R8, R8, -1, RZ ;  /* 0xbf80000008080823 */ /* 0x000fe200000100ff */
[----:B------:R-:W-:Y:S06]  /*4cf0*/  @!P6 BRA `(.L_x_37) ;  /* 0x0000000000dce947 */ /* 0x000fec0003800000 */
        /* <DEDUP_REMOVED lines=14> */
.L_x_38:
        /* <DEDUP_REMOVED lines=41> */
.L_x_37:
[----:B------:R-:W-:Y:S05]  /*5070*/  BSYNC B0 ;  /* 0x0000000000007941 */ /* 0x000fea0003800000 */
.L_x_36:
[----:B------:R-:W-:Y:S01]  /*5080*/  LOP3.LUT R6, R4, 0x1, RZ, 0xc0, !PT ;  /* 0x0000000104067812 */ /* 0x000fe200078ec0ff */
[----:B------:R-:W-:Y:S01]  /*5090*/  FMUL.FTZ R35, R30, R30 ;  /* 0x0000001e1e237220 */ /* 0x000fe20000410000 */
[----:B------:R-:W-:Y:S01]  /*50a0*/  IMAD.MOV.U32 R31, RZ, RZ, -0x46b2bead ;  /* 0xb94d4153ff1f7424 */ /* 0x000fe200078e00ff */
[----:B------:R-:W-:Y:S01]  /*50b0*/  ISETP.NE.AND P1, PT, R53, RZ, PT ;  /* 0x000000ff3500720c */ /* 0x000fe20003f25270 */
[----:B------:R-:W-:Y:S01]  /*50c0*/  IMAD.MOV.U32 R32, RZ, RZ, 0x3c0885e4 ;  /* 0x3c0885e4ff207424 */ /* 0x000fe200078e00ff */
[----:B------:R-:W-:Y:S01]  /*50d0*/  ISETP.NE.U32.AND P0, PT, R6, 0x1, PT ;  /* 0x000000010600780c */ /* 0x000fe20003f05070 */
[----:B------:R-:W-:Y:S01]  /*50e0*/  IMAD.MOV.U32 R33, RZ, RZ, -0x41d55558 ;  /* 0xbe2aaaa8ff217424 */ /* 0x000fe200078e00ff */
[----:B------:R-:W-:Y:S11]  /*50f0*/  BSSY B0, `(.L_x_39) ;  /* 0x0000042000007945 */ /* 0x000ff60003800000 */
[----:B------:R-:W-:Y:S01]  /*5100*/  @!P0 MOV R6, 0x37cbac00 ;  /* 0x37cbac0000068802 */ /* 0x000fe20000000f00 */
[----:B------:R-:W-:-:S02]  /*5110*/  @!P0 IMAD.MOV.U32 R32, RZ, RZ, 0x3d2aaabb ;  /* 0x3d2aaabbff208424 */ /* 0x000fc400078e00ff */
[----:B------:R-:W-:Y:S02]  /*5120*/  @!P0 IMAD.MOV.U32 R33, RZ, RZ, -0x41000001 ;  /* 0xbeffffffff218424 */ /* 0x000fe400078e00ff */
[C---:B------:R-:W-:Y:S01]  /*5130*/  @!P0 FFMA.FTZ R31, R35.reuse, R6, -0.0013887860113754868507 ;  /* 0xbab607ed231f8423 */ /* 0x040fe20000010006 */
[----:B------:R-:W-:Y:S02]  /*5140*/  FSEL R6, R30, 1, P0 ;  /* 0x3f8000001e067808 */ /* 0x000fe40000000000 */
        /* <DEDUP_REMOVED lines=20> */
.L_x_41:
[----:B------:R-:W-:-:S04]  /*5290*/  IADD3 R28, P0, R34, UR6, RZ ;  /* 0x00000006221c7c10 */ /* 0x000fc8000ff1e0ff */
[----:B------:R-:W-:-:S05]  /*52a0*/  IADD3.X R29, R35, UR7, RZ, P0, !PT ;  /* 0x00000007231d7c10 */ /* 0x000fca00087fe4ff */
[----:B------:R1:W2:Y:S01]  /*52b0*/  LDG.E.CONSTANT R31, desc[UR4][R28.64] ;  /* 0x000000041c1f7981 */ /* 0x0002a2000c1e9900 */
[----:B------:R-:W-:-:S04]  /*52c0*/  IADD3 R34, P1, R34, 0x4, RZ ;  /* 0x0000000422227810 */ /* 0x000fc80007f3e0ff */
[----:B------:R-:W-:Y:S01]  /*52d0*/  ISETP.NE.U32.AND P0, PT, R34, 0x18, PT ;  /* 0x000000182200780c */ /* 0x000fe20003f05070 */
[----:B------:R-:W-:Y:S02]  /*52e0*/  IMAD.X R35, RZ, RZ, R35, P1 ;  /* 0x000000ffff237224 */ /* 0x000fe400008e0623 */
[----:B-1----:R-:W-:-:S03]  /*52f0*/  IMAD.MOV.U32 R28, RZ, RZ, R4 ;  /* 0x000000ffff1c7224 */ /* 0x002fc600078e0004 */
[----:B------:R-:W-:Y:S01]  /*5300*/  ISETP.NE.AND.EX P0, PT, R35, RZ, PT, P0 ;  /* 0x000000ff2300720c */ /* 0x000fe20003f05300 */
[----:B------:R-:W-:Y:S02]  /*5310*/  IMAD.MOV.U32 R29, RZ, RZ, RZ ;  /* 0x000000ffff1d7224 */ /* 0x000fe400078e00ff */
[----:B--2---:R-:W-:-:S05]  /*5320*/  IMAD.WIDE.U32 R30, R40, R31, R28 ;  /* 0x0000001f281e7225 */ /* 0x004fca00078e001c */
[----:B------:R1:W-:Y:S01]  /*5330*/  STL [R33], R30 ;  /* 0x0000001e21007387 */ /* 0x0003e20000100800 */
[----:B------:R-:W-:Y:S01]  /*5340*/  MOV R4, R31 ;  /* 0x0000001f00047202 */ /* 0x000fe20000000f00 */
[----:B-1----:R-:W-:-:S03]  /*5350*/  VIADD R33, R33, 0x4 ;  /* 0x0000000421217836 */ /* 0x002fc60000000000 */
        /* <DEDUP_REMOVED lines=9> */
[----:B------:R-:W-:-:S02]  /*53f0*/  ISETP.GE.AND P1, PT, R38, RZ, PT ;  /* 0x000000ff2600720c */ /* 0x000fc40003f26270 */
[-C--:B--2---:R-:W-:Y:S02]  /*5400*/  SHF.L.W.U32.HI R35, R28, R39.reuse, R35 ;  /* 0x000000271c237219 */ /* 0x084fe40000010e23 */
[----:B---3--:R-:W-:-:S04]  /*5410*/  @P0 SHF.L.W.U32.HI R28, R29, R39, R28 ;  /* 0x000000271d1c0219 */ /* 0x008fc80000010e1c */
[C---:B------:R-:W-:Y:S01]  /*5420*/  SHF.L.W.U32.HI R29, R28.reuse, 0x2, R35 ;  /* 0x000000021c1d7819 */ /* 0x040fe20000010e23 */
[----:B------:R-:W-:-:S03]  /*5430*/  IMAD.SHL.U32 R28, R28, 0x4, RZ ;  /* 0x000000041c1c7824 */ /* 0x000fc600078e00ff */
[----:B------:R-:W-:Y:S02]  /*5440*/  SHF.R.S32.HI R31, RZ, 0x1f, R29 ;  /* 0x0000001fff1f7819 */ /* 0x000fe4000001141d */
[----:B------:R-:W-:Y:S02]  /*5450*/  LOP3.LUT R38, R29, R38, RZ, 0x3c, !PT ;  /* 0x000000261d267212 */ /* 0x000fe400078e3cff */
[C---:B------:R-:W-:Y:S02]  /*5460*/  LOP3.LUT R30, R31.reuse, R28, RZ, 0x3c, !PT ;  /* 0x0000001c1f1e7212 */ /* 0x040fe400078e3cff */
[----:B------:R-:W-:Y:S02]  /*5470*/  LOP3.LUT R31, R31, R29, RZ, 0x3c, !PT ;  /* 0x0000001d1f1f7212 */ /* 0x000fe400078e3cff */
[----:B------:R-:W-:Y:S02]  /*5480*/  SHF.R.U32.HI R28, RZ, 0x1e, R35 ;  /* 0x0000001eff1c7819 */ /* 0x000fe40000011623 */
[----:B------:R-:W-:-:S02]  /*5490*/  ISETP.GE.AND P0, PT, R38, RZ, PT ;  /* 0x000000ff2600720c */ /* 0x000fc40003f06270 */
[----:B------:R-:W2:Y:S01]  /*54a0*/  I2F.F64.S64 R30, R30 ;  /* 0x0000001e001e7312 */ /* 0x000ea20000301c00 */
[----:B------:R-:W-:-:S05]  /*54b0*/  LEA.HI R28, R29, R28, RZ, 0x1 ;  /* 0x0000001c1d1c7211 */ /* 0x000fca00078f08ff */
[----:B-1----:R-:W-:-:S04]  /*54c0*/  IMAD.MOV R4, RZ, RZ, -R28 ;  /* 0x000000ffff047224 */ /* 0x002fc800078e0a1c */
[----:B------:R-:W-:Y:S01]  /*54d0*/  @!P1 IMAD.MOV.U32 R28, RZ, RZ, R4 ;  /* 0x000000ffff1c9224 */ /* 0x000fe200078e0004 */
[----:B--2---:R-:W-:-:S10]  /*54e0*/  DMUL R32, R30, UR6 ;  /* 0x000000061e207c28 */ /* 0x004fd40008000000 */
[----:B------:R-:W1:Y:S02]  /*54f0*/  F2F.F32.F64 R32, R32 ;  /* 0x0000002000207310 */ /* 0x000e640000301000 */
[----:B-1----:R-:W-:-:S07]  /*5500*/  FSEL R29, -R32, R32, !P0 ;  /* 0x00000020201d7208 */ /* 0x002fce0004000100 */
.L_x_40:
[----:B------:R-:W-:Y:S05]  /*5510*/  BSYNC B0 ;  /* 0x0000000000007941 */ /* 0x000fea0003800000 */
.L_x_39:
[----:B------:R-:W-:Y:S01]  /*5520*/  LOP3.LUT R4, R28, 0x1, RZ, 0xc0, !PT ;  /* 0x000000011c047812 */ /* 0x000fe200078ec0ff */
[C---:B------:R-:W-:Y:S01]  /*5530*/  FMUL.FTZ R34, R29.reuse, R29 ;  /* 0x0000001d1d227220 */ /* 0x040fe20000410000 */
[----:B------:R-:W-:Y:S01]  /*5540*/  IMAD.MOV.U32 R30, RZ, RZ, -0x46b2bead ;  /* 0xb94d4153ff1e7424 */ /* 0x000fe200078e00ff */
[----:B------:R-:W-:Y:S01]  /*5550*/  MOV R31, 0x3c0885e4 ;  /* 0x3c0885e4001f7802 */ /* 0x000fe20000000f00 */
[----:B------:R-:W-:Y:S01]  /*5560*/  IMAD.MOV.U32 R32, RZ, RZ, -0x41d55558 ;  /* 0xbe2aaaa8ff207424 */ /* 0x000fe200078e00ff */
[----:B------:R-:W-:Y:S01]  /*5570*/  ISETP.NE.U32.AND P0, PT, R4, 0x1, PT ;  /* 0x000000010400780c */ /* 0x000fe20003f05070 */
[----:B------:R-:W-:Y:S01]  /*5580*/  BSSY B0, `(.L_x_42) ;  /* 0x0000044000007945 */ /* 0x000fe20003800000 */
[----:B------:R-:W-:Y:S02]  /*5590*/  ISETP.NE.AND P2, PT, R54, RZ, PT ;  /* 0x000000ff3600720c */ /* 0x000fe40003f45270 */
[----:B------:R-:W-:Y:S02]  /*55a0*/  LOP3.LUT P1, RZ, R28, 0x2, RZ, 0xc0, !PT ;  /* 0x000000021cff7812 */ /* 0x000fe4000782c0ff */
[----:B------:R-:W-:-:S05]  /*55b0*/  FSEL R4, R29, 1, P0 ;  /* 0x3f8000001d047808 */ /* 0x000fca0000000000 */
[C---:B------:R-:W-:Y:S02]  /*55c0*/  FFMA.FTZ R29, R34.reuse, R4, RZ ;  /* 0x00000004221d7223 */ /* 0x040fe400000100ff */
[----:B------:R-:W-:Y:S02]  /*55d0*/  @!P0 IMAD.MOV.U32 R33, RZ, RZ, 0x37cbac00 ;  /* 0x37cbac00ff218424 */ /* 0x000fe400078e00ff */
[----:B------:R-:W-:Y:S02]  /*55e0*/  @!P0 IMAD.MOV.U32 R31, RZ, RZ, 0x3d2aaabb ;  /* 0x3d2aaabbff1f8424 */ /* 0x000fe400078e00ff */
[----:B------:R-:W-:Y:S01]  /*55f0*/  @!P0 FFMA.FTZ R30, R34, R33, -0.0013887860113754868507 ;  /* 0xbab607ed221e8423 */ /* 0x000fe20000010021 */
[----:B------:R-:W-:-:S03]  /*5600*/  @!P0 IMAD.MOV.U32 R32, RZ, RZ, -0x41000001 ;  /* 0xbeffffffff208424 */ /* 0x000fc600078e00ff */
[----:B------:R-:W-:-:S04]  /*5610*/  FFMA.FTZ R31, R34, R30, R31 ;  /* 0x0000001e221f7223 */ /* 0x000fc8000001001f */
        /* <DEDUP_REMOVED lines=8> */
[----:B------:R-:W-:Y:S01]  /*56a0*/  IMAD.MOV.U32 R26, RZ, RZ, RZ ;  /* 0x000000ffff1a7224 */ /* 0x000fe200078e00ff */
[----:B------:R-:W-:Y:S01]  /*56b0*/  SHF.L.U32 R30, R37, 0x8, RZ ;  /* 0x00000008251e7819 */ /* 0x000fe200000006ff */
        /* <DEDUP_REMOVED lines=8> */
.L_x_44:
[----:B------:R-:W-:-:S04]  /*5740*/  IADD3 R30, P0, R29, UR6, RZ ;  /* 0x000000061d1e7c10 */ /* 0x000fc8000ff1e0ff */
[----:B------:R-:W-:-:S05]  /*5750*/  IADD3.X R31, R34, UR7, RZ, P0, !PT ;  /* 0x00000007221f7c10 */ /* 0x000fca00087fe4ff */
[----:B------:R1:W2:Y:S01]  /*5760*/  LDG.E.CONSTANT R33, desc[UR4][R30.64] ;  /* 0x000000041e217981 */ /* 0x0002a2000c1e9900 */
[----:B------:R-:W-:-:S04]  /*5770*/  IADD3 R29, P1, R29, 0x4, RZ ;  /* 0x000000041d1d7810 */ /* 0x000fc80007f3e0ff */
[----:B------:R-:W-:Y:S01]  /*5780*/  ISETP.NE.U32.AND P0, PT, R29, 0x18, PT ;  /* 0x000000181d00780c */ /* 0x000fe20003f05070 */
[----:B------:R-:W-:Y:S01]  /*5790*/  IMAD.X R34, RZ, RZ, R34, P1 ;  /* 0x000000ffff227224 */ /* 0x000fe200008e0622 */
[----:B-1----:R-:W-:Y:S01]  /*57a0*/  MOV R30, R26 ;  /* 0x0000001a001e7202 */ /* 0x002fe20000000f00 */
[----:B------:R-:W-:-:S03]  /*57b0*/  IMAD.MOV.U32 R31, RZ, RZ, RZ ;  /* 0x000000ffff1f7224 */ /* 0x000fc600078e00ff */
[----:B------:R-:W-:Y:S01]  /*57c0*/  ISETP.NE.AND.EX P0, PT, R34, RZ, PT, P0 ;  /* 0x000000ff2200720c */ /* 0x000fe20003f05300 */
[----:B--2---:R-:W-:-:S04]  /*57d0*/  IMAD.WIDE.U32 R32, R38, R33, R30 ;  /* 0x0000002126207225 */ /* 0x004fc800078e001e */
[----:B------:R-:W-:Y:S01]  /*57e0*/  IMAD.MOV.U32 R26, RZ, RZ, R33 ;  /* 0x000000ffff1a7224 */ /* 0x000fe200078e0021 */
[----:B------:R1:W-:Y:S02]  /*57f0*/  STL [R27], R32 ;  /* 0x000000201b007387 */ /* 0x0003e40000100800 */
[----:B-1----:R-:W-:-:S05]  /*5800*/  VIADD R27, R27, 0x4 ;  /* 0x000000041b1b7836 */ /* 0x002fca0000000000 */
[----:B------:R-:W-:Y:S05]  /*5810*/  @P0 BRA `(.L_x_44) ;  /* 0xfffffffc00c80947 */ /* 0x000fea000383ffff */
[C---:B------:R-:W-:Y:S01]  /*5820*/  LOP3.LUT P0, RZ, R37.reuse, 0xf800000, RZ, 0xc0, !PT ;  /* 0x0f80000025ff7812 */ /* 0x040fe2000780c0ff */
        /* <DEDUP_REMOVED lines=19> */
[----:B-1----:R-:W-:-:S04]  /*5960*/  LEA.HI R26, R28, R27, RZ, 0x1 ;  /* 0x0000001b1c1a7211 */ /* 0x002fc800078f08ff */
[----:B------:R-:W-:-:S05]  /*5970*/  IADD3 R27, -R26, RZ, RZ ;  /* 0x000000ff1a1b7210 */ /* 0x000fca0007ffe1ff */
[----:B------:R-:W-:Y:S01]  /*5980*/  @!P1 IMAD.MOV.U32 R26, RZ, RZ, R27 ;  /* 0x000000ffff1a9224 */ /* 0x000fe200078e001b */
[----:B--2---:R-:W-:-:S10]  /*5990*/  DMUL R34, R32, UR6 ;  /* 0x0000000620227c28 */ /* 0x004fd40008000000 */
[----:B------:R-:W1:Y:S02]  /*59a0*/  F2F.F32.F64 R34, R34 ;  /* 0x0000002200227310 */ /* 0x000e640000301000 */
[----:B-1----:R-:W-:-:S07]  /*59b0*/  FSEL R27, -R34, R34, !P0 ;  /* 0x00000022221b7208 */ /* 0x002fce0004000100 */
.L_x_43:
[----:B------:R-:W-:Y:S05]  /*59c0*/  BSYNC B0 ;  /* 0x0000000000007941 */ /* 0x000fea0003800000 */
.L_x_42:
[----:B------:R-:W-:Y:S01]  /*59d0*/  LOP3.LUT R28, R26, 0x1, RZ, 0xc0, !PT ;  /* 0x000000011a1c7812 */ /* 0x000fe200078ec0ff */
[----:B------:R-:W-:Y:S01]  /*59e0*/  FMUL.FTZ R32, R27, R27 ;  /* 0x0000001b1b207220 */ /* 0x000fe20000410000 */
[----:B------:R-:W-:Y:S01]  /*59f0*/  IMAD.MOV.U32 R29, RZ, RZ, 0x3c0885e4 ;  /* 0x3c0885e4ff1d7424 */ /* 0x000fe200078e00ff */
[----:B------:R-:W-:Y:S01]  /*5a00*/  ISETP.NE.AND P2, PT, R55, RZ, PT ;  /* 0x000000ff3700720c */ /* 0x000fe20003f45270 */
[----:B------:R-:W-:Y:S01]  /*5a10*/  IMAD.MOV.U32 R30, RZ, RZ, -0x41d55558 ;  /* 0xbe2aaaa8ff1e7424 */ /* 0x000fe200078e00ff */
[----:B------:R-:W-:Y:S01]  /*5a20*/  ISETP.NE.U32.AND P0, PT, R28, 0x1, PT ;  /* 0x000000011c00780c */ /* 0x000fe20003f05070 */
[----:B------:R-:W-:Y:S01]  /*5a30*/  IMAD.MOV.U32 R28, RZ, RZ, -0x46b2bead ;  /* 0xb94d4153ff1c7424 */ /* 0x000fe200078e00ff */
[----:B------:R-:W-:Y:S01]  /*5a40*/  LOP3.LUT P1, RZ, R26, 0x2, RZ, 0xc0, !PT ;  /* 0x000000021aff7812 */ /* 0x000fe2000782c0ff */
[----:B------:R-:W-:Y:S01]  /*5a50*/  BSSY B0, `(.L_x_45) ;  /* 0x0000042000007945 */ /* 0x000fe20003800000 */
[----:B------:R-:W-:-:S05]  /*5a60*/  FSEL R26, R27, 1, P0 ;  /* 0x3f8000001b1a7808 */ /* 0x000fca0000000000 */
[----:B------:R-:W-:-:S04]  /*5a70*/  FFMA.FTZ R27, R32, R26, RZ ;  /* 0x0000001a201b7223 */ /* 0x000fc800000100ff */
[----:B------:R-:W-:Y:S01]  /*5a80*/  @!P0 IMAD.MOV.U32 R31, RZ, RZ, 0x37cbac00 ;  /* 0x37cbac00ff1f8424 */ /* 0x000fe200078e00ff */
[----:B------:R-:W-:Y:S01]  /*5a90*/  @!P0 MOV R29, 0x3d2aaabb ;  /* 0x3d2aaabb001d8802 */ /* 0x000fe20000000f00 */
[----:B------:R-:W-:Y:S02]  /*5aa0*/  @!P0 IMAD.MOV.U32 R30, RZ, RZ, -0x41000001 ;  /* 0xbeffffffff1e8424 */ /* 0x000fe400078e00ff */
[----:B------:R-:W-:-:S04]  /*5ab0*/  @!P0 FFMA.FTZ R28, R32, R31, -0.0013887860113754868507 ;  /* 0xbab607ed201c8423 */ /* 0x000fc8000001001f */
        /* <DEDUP_REMOVED lines=15> */
[----:B------:R-:W-:Y:S01]  /*5bb0*/  IMAD.MOV.U32 R29, RZ, RZ, RZ ;  /* 0x000000ffff1d7224 */ /* 0x000fe200078e00ff */
[----:B------:R-:W-:Y:S01]  /*5bc0*/  IADD3 R28, R25, -0x80, RZ ;  /* 0xffffff80191c7810 */ /* 0x000fe20007ffe0ff */
[----:B------:R-:W-:-:S03]  /*5bd0*/  IMAD.MOV.U32 R25, RZ, RZ, R1 ;  /* 0x000000ffff197224 */ /* 0x000fc600078e0001 */
[----:B------:R-:W-:-:S07]  /*5be0*/  SHF.R.U32.HI R28, RZ, 0x5, R28 ;  /* 0x00000005ff1c7819 */ /* 0x000fce000001161c */
.L_x_47:
        /* <DEDUP_REMOVED lines=24> */
[----:B---3--:R-:W-:Y:S02]  /*5d70*/  @P0 SHF.L.W.U32.HI R25, R27, R34, R25 ;  /* 0x000000221b190219 */ /* 0x008fe40000010e19 */
[--C-:B-1----:R-:W-:Y:S02]  /*5d80*/  SHF.R.U32.HI R24, RZ, 0x1e, R28.reuse ;  /* 0x0000001eff187819 */ /* 0x102fe4000001161c */
[C---:B------:R-:W-:Y:S01]  /*5d90*/  SHF.L.W.U32.HI R27, R25.reuse, 0x2, R28 ;  /* 0x00000002191b7819 */ /* 0x040fe20000010e1c */
[----:B------:R-:W-:-:S03]  /*5da0*/  IMAD.SHL.U32 R25, R25, 0x4, RZ ;  /* 0x0000000419197824 */ /* 0x000fc600078e00ff */
[----:B------:R-:W-:Y:S02]  /*5db0*/  SHF.R.S32.HI R30, RZ, 0x1f, R27 ;  /* 0x0000001fff1e7819 */ /* 0x000fe4000001141b */
[C---:B------:R-:W-:Y:S02]  /*5dc0*/  LEA.HI R24, R27.reuse, R24, RZ, 0x1 ;  /* 0x000000181b187211 */ /* 0x040fe400078f08ff */
[C---:B------:R-:W-:Y:S02]  /*5dd0*/  LOP3.LUT R32, R30.reuse, R25, RZ, 0x3c, !PT ;  /* 0x000000191e207212 */ /* 0x040fe400078e3cff */
[----:B------:R-:W-:Y:S01]  /*5de0*/  LOP3.LUT R33, R30, R27, RZ, 0x3c, !PT ;  /* 0x0000001b1e217212 */ /* 0x000fe200078e3cff */
[----:B------:R-:W-:Y:S01]  /*5df0*/  IMAD.MOV R25, RZ, RZ, -R24 ;  /* 0x000000ffff197224 */ /* 0x000fe200078e0a18 */
[----:B------:R-:W-:-:S03]  /*5e00*/  LOP3.LUT R36, R27, R36, RZ, 0x3c, !PT ;  /* 0x000000241b247212 */ /* 0x000fc600078e3cff */
[----:B------:R-:W-:Y:S01]  /*5e10*/  @!P1 IMAD.MOV.U32 R24, RZ, RZ, R25 ;  /* 0x000000ffff189224 */ /* 0x000fe200078e0019 */
[----:B------:R-:W1:Y:S01]  /*5e20*/  I2F.F64.S64 R32, R32 ;  /* 0x0000002000207312 */ /* 0x000e620000301c00 */
[----:B------:R-:W-:Y:S01]  /*5e30*/  ISETP.GE.AND P0, PT, R36, RZ, PT ;  /* 0x000000ff2400720c */ /* 0x000fe20003f06270 */
[----:B-1----:R-:W-:-:S10]  /*5e40*/  DMUL R30, R32, UR6 ;  /* 0x00000006201e7c28 */ /* 0x002fd40008000000 */
[----:B------:R-:W1:Y:S02]  /*5e50*/  F2F.F32.F64 R30, R30 ;  /* 0x0000001e001e7310 */ /* 0x000e640000301000 */
[----:B-1----:R-:W-:-:S07]  /*5e60*/  FSEL R25, -R30, R30, !P0 ;  /* 0x0000001e1e197208 */ /* 0x002fce0004000100 */
.L_x_46:
[----:B------:R-:W-:Y:S05]  /*5e70*/  BSYNC B0 ;  /* 0x0000000000007941 */ /* 0x000fea0003800000 */
.L_x_45:
[C---:B------:R-:W-:Y:S01]  /*5e80*/  LOP3.LUT P1, RZ, R24.reuse, 0x2, RZ, 0xc0, !PT ;  /* 0x0000000218ff7812 */ /* 0x040fe2000782c0ff */
[----:B-----5:R-:W-:Y:S01]  /*5e90*/  HADD2.F32 R35, -RZ, R20.H0_H0 ;  /* 0x20000014ff237230 */ /* 0x020fe20000004100 */
[----:B------:R-:W-:Y:S01]  /*5ea0*/  LOP3.LUT R24, R24, 0x1, RZ, 0xc0, !PT ;  /* 0x0000000118187812 */ /* 0x000fe200078ec0ff */
[----:B------:R-:W-:Y:S02]  /*5eb0*/  HADD2.F32 R28, -RZ, R20.H1_H1 ;  /* 0x30000014ff1c7230 */ /* 0x000fe40000004100 */
[----:B------:R-:W-:Y:S01]  /*5ec0*/  HADD2.F32 R37, -RZ, R16.H1_H1 ;  /* 0x30000010ff257230 */ /* 0x000fe20000004100 */
[----:B------:R-:W-:Y:S01]  /*5ed0*/  ISETP.NE.U32.AND P0, PT, R24, 0x1, PT ;  /* 0x000000011800780c */ /* 0x000fe20003f05070 */
[----:B------:R-:W-:Y:S02]  /*5ee0*/  HADD2.F32 R30, -RZ, R16.H0_H0 ;  /* 0x20000010ff1e7230 */ /* 0x000fe40000004100 */
[----:B------:R-:W-:Y:S01]  /*5ef0*/  @!P5 FADD R30, RZ, -R35 ;  /* 0x80000023ff1ed221 */ /* 0x000fe20000000000 */
[----:B------:R-:W-:Y:S01]  /*5f00*/  @!P5 FADD R37, RZ, -R28 ;  /* 0x8000001cff25d221 */ /* 0x000fe20000000000 */
[----:B------:R-:W-:-:S02]  /*5f10*/  HADD2.F32 R40, -RZ, R23.H0_H0 ;  /* 0x20000017ff287230 */ /* 0x000fc40000004100 */
[C---:B------:R-:W-:Y:S01]  /*5f20*/  FMUL.FTZ R28, R25.reuse, R25 ;  /* 0x00000019191c7220 */ /* 0x040fe20000410000 */
[----:B------:R-:W-:Y:S01]  /*5f30*/  HADD2.F32 R36, -RZ, R23.H1_H1 ;  /* 0x30000017ff247230 */ /* 0x000fe20000004100 */
[----:B------:R-:W-:Y:S01]  /*5f40*/  FSEL R25, R25, 1, P0 ;  /* 0x3f80000019197808 */ /* 0x000fe20000000000 */
[----:B------:R-:W-:Y:S02]  /*5f50*/  HADD2.F32 R39, -RZ, R22.H0_H0 ;  /* 0x20000016ff277230 */ /* 0x000fe40000004100 */
[----:B------:R-:W-:Y:S01]  /*5f60*/  FMUL R37, R37, R42 ;  /* 0x0000002a25257220 */ /* 0x000fe20000400000 */
[----:B------:R-:W-:Y:S02]  /*5f70*/  HADD2.F32 R34, -RZ, R22.H1_H1 ;  /* 0x30000016ff227230 */ /* 0x000fe40000004100 */
[----:B------:R-:W-:Y:S01]  /*5f80*/  FMUL R43, R30, R43 ;  /* 0x0000002b1e2b7220 */ /* 0x000fe20000400000 */
[----:B------:R-:W-:Y:S02]  /*5f90*/  HADD2.F32 R33, -RZ, R18.H1_H1 ;  /* 0x30000012ff217230 */ /* 0x000fe40000004100 */
[----:B------:R-:W-:-:S02]  /*5fa0*/  @!P0 IMAD.MOV.U32 R35, RZ, RZ, 0x37cbac00 ;  /* 0x37cbac00ff238424 */ /* 0x000fc400078e00ff */
[----:B------:R-:W-:Y:S01]  /*5fb0*/  @!P5 FADD R33, RZ, -R34 ;  /* 0x80000022ff21d221 */ /* 0x000fe20000000000 */
[----:B------:R-:W-:Y:S02]  /*5fc0*/  HADD2.F32 R23, -RZ, R18.H0_H0 ;  /* 0x20000012ff177230 */ /* 0x000fe40000004100 */
[----:B------:R-:W-:Y:S01]  /*5fd0*/  @!P5 FADD R23, RZ, -R39 ;  /* 0x80000027ff17d221 */ /* 0x000fe20000000000 */
[----:B------:R-:W-:Y:S02]  /*5fe0*/  HADD2.F32 R18, -RZ, R12.H1_H1 ;  /* 0x3000000cff127230 */ /* 0x000fe40000004100 */
[----:B------:R-:W-:Y:S02]  /*5ff0*/  HADD2.F32 R22, -RZ, R12.H0_H0 ;  /* 0x2000000cff167230 */ /* 0x000fe40000004100 */
[----:B------:R-:W-:Y:S01]  /*6000*/  FMUL R23, R23, R6 ;  /* 0x0000000617177220 */ /* 0x000fe20000400000 */
[----:B------:R-:W-:Y:S02]  /*6010*/  HADD2.F32 R16, -RZ, R13.H1_H1 ;  /* 0x3000000dff107230 */ /* 0x000fe40000004100 */
[----:B------:R-:W-:Y:S01]  /*6020*/  FFMA R37, R18, R9, R37 ;  /* 0x0000000912257223 */ /* 0x000fe20000000025 */
[----:B------:R-:W-:Y:S01]  /*6030*/  HADD2.F32 R20, -RZ, R13.H0_H0 ;  /* 0x2000000dff147230 */ /* 0x000fe20000004100 */
[----:B------:R-:W-:Y:S01]  /*6040*/  MOV R13, 0x3c0885e4 ;  /* 0x3c0885e4000d7802 */ /* 0x000fe20000000f00 */
[----:B------:R-:W-:-:S02]  /*6050*/  IMAD.MOV.U32 R12, RZ, RZ, -0x46b2bead ;  /* 0xb94d4153ff0c7424 */ /* 0x000fc400078e00ff */
[----:B------:R-:W-:Y:S01]  /*6060*/  @!P0 FFMA.FTZ R12, R28, R35, -0.0013887860113754868507 ;  /* 0xbab607ed1c0c8423 */ /* 0x000fe20000010023 */
[----:B------:R-:W-:Y:S02]  /*6070*/  @!P0 IMAD.MOV.U32 R13, RZ, RZ, 0x3d2aaabb ;  /* 0x3d2aaabbff0d8424 */ /* 0x000fe400078e00ff */
[----:B------:R-:W-:Y:S01]  /*6080*/  FFMA R22, R22, R11, R43 ;  /* 0x0000000b16167223 */ /* 0x000fe2000000002b */
[----:B------:R-:W-:Y:S02]  /*6090*/  HADD2.F32 R32, -RZ, R21.H1_H1 ;  /* 0x30000015ff207230 */ /* 0x000fe40000004100 */
[----:B------:R-:W-:Y:S02]  /*60a0*/  IMAD.MOV.U32 R24, RZ, RZ, -0x41d55558 ;  /* 0xbe2aaaa8ff187424 */ /* 0x000fe400078e00ff */
[----:B------:R-:W-:Y:S01]  /*60b0*/  FFMA.FTZ R35, R28, R12, R13 ;  /* 0x0000000c1c237223 */ /* 0x000fe2000001000d */
[----:B------:R-:W-:Y:S01]  /*60c0*/  @!P0 IMAD.MOV.U32 R24, RZ, RZ, -0x41000001 ;  /* 0xbeffffffff188424 */ /* 0x000fe200078e00ff */
[----:B------:R-:W0:Y:S01]  /*60d0*/  LDC.64 R12, c[0x0][0x220] ;  /* 0x00008800ff0c7b82 */ /* 0x000e220000000a00 */
[----:B------:R-:W-:-:S02]  /*60e0*/  HADD2.F32 R29, -RZ, R17.H1_H1 ;  /* 0x30000011ff1d7230 */ /* 0x000fc40000004100 */
[----:B------:R-:W-:Y:S01]  /*60f0*/  @!P5 FADD R29, RZ, -R32 ;  /* 0x80000020ff1dd221 */ /* 0x000fe20000000000 */
[C---:B------:R-:W-:Y:S01]  /*6100*/  FFMA.FTZ R24, R28.reuse, R35, R24 ;  /* 0x000000231c187223 */ /* 0x040fe20000010018 */
[----:B------:R-:W-:Y:S01]  /*6110*/  FFMA.FTZ R28, R28, R25, RZ ;  /* 0x000000191c1c7223 */ /* 0x000fe200000100ff */
[----:B------:R-:W-:Y:S02]  /*6120*/  HADD2.F32 R38, -RZ, R21.H0_H0 ;  /* 0x20000015ff267230 */ /* 0x000fe40000004100 */
[----:B------:R-:W-:Y:S01]  /*6130*/  FMUL R29, R29, R8 ;  /* 0x000000081d1d7220 */ /* 0x000fe20000400000 */
[----:B------:R-:W-:Y:S01]  /*6140*/  FMUL R8, R33, R4 ;  /* 0x0000000421087220 */ /* 0x000fe20000400000 */
[----:B------:R-:W-:Y:S01]  /*6150*/  FFMA.FTZ R4, R28, R24, R25 ;  /* 0x000000181c047223 */ /* 0x000fe20000010019 */
[----:B------:R-:W-:Y:S02]  /*6160*/  HADD2.F32 R31, -RZ, R17.H0_H0 ;  /* 0x20000011ff1f7230 */ /* 0x000fe40000004100 */
[----:B------:R-:W-:Y:S01]  /*6170*/  @!P5 FADD R31, RZ, -R38 ;  /* 0x80000026ff1fd221 */ /* 0x000fe20000000000 */
[----:B------:R-:W-:-:S02]  /*6180*/  HADD2.F32 R17, -RZ, R19.H1_H1 ;  /* 0x30000013ff117230 */ /* 0x000fc40000004100 */
[----:B------:R-:W-:Y:S01]  /*6190*/  @!P5 FADD R17, RZ, -R36 ;  /* 0x80000024ff11d221 */ /* 0x000fe20000000000 */
[----:B------:R-:W-:Y:S02]  /*61a0*/  HADD2.F32 R27, -RZ, R19.H0_H0 ;  /* 0x20000013ff1b7230 */ /* 0x000fe40000004100 */
[----:B------:R-:W-:Y:S01]  /*61b0*/  @!P5 FADD R27, RZ, -R40 ;  /* 0x80000028ff1bd221 */ /* 0x000fe20000000000 */
[----:B------:R-:W-:Y:S01]  /*61c0*/  @P1 FFMA.FTZ R4, R4, -1, RZ ;  /* 0xbf80000004041823 */ /* 0x000fe200000100ff */
[----:B------:R-:W-:Y:S02]  /*61d0*/  HADD2.F32 R21, -RZ, R14.H1_H1 ;  /* 0x3000000eff157230 */ /* 0x000fe40000004100 */
[----:B------:R-:W-:Y:S01]  /*61e0*/  FMUL R31, R31, R10 ;  /* 0x0000000a1f1f7220 */ /* 0x000fe20000400000 */
[----:B------:R-:W-:Y:S02]  /*61f0*/  HADD2.F32 R19, -RZ, R15.H1_H1 ;  /* 0x3000000fff137230 */ /* 0x000fe40000004100 */
[----:B------:R-:W-:Y:S01]  /*6200*/  FMUL R26, R27, R26 ;  /* 0x0000001a1b1a7220 */ /* 0x000fe20000400000 */
[----:B------:R-:W-:-:S02]  /*6210*/  HADD2.F32 R14, -RZ, R14.H0_H0 ;  /* 0x2000000eff0e7230 */ /* 0x000fc40000004100 */
[----:B------:R-:W-:Y:S01]  /*6220*/  FMUL R4, R17, R4 ;  /* 0x0000000411047220 */ /* 0x000fe20000400000 */
[----:B------:R-:W-:Y:S02]  /*6230*/  HADD2.F32 R15, -RZ, R15.H0_H0 ;  /* 0x2000000fff0f7230 */ /* 0x000fe40000004100 */
[----:B------:R-:W-:Y:S01]  /*6240*/  FFMA R20, R20, R7, R31 ;  /* 0x0000000714147223 */ /* 0x000fe2000000001f */
[----:B------:R-:W-:Y:S01]  /*6250*/  FFMA R5, R16, R5, R29 ;  /* 0x0000000510057223 */ /* 0x000fe2000000001d */
[----:B------:R-:W-:Y:S01]  /*6260*/  FFMA R6, R14, R3, R23 ;  /* 0x000000030e067223 */ /* 0x000fe20000000017 */
[----:B------:R-:W-:Y:S01]  /*6270*/  FFMA R21, R21, R2, R8 ;  /* 0x0000000215157223 */ /* 0x000fe20000000008 */
[----:B------:R-:W-:Y:S01]  /*6280*/  FFMA R7, R15, R0, R26 ;  /* 0x000000000f077223 */ /* 0x000fe2000000001a */
[----:B------:R-:W-:Y:S01]  /*6290*/  FFMA R56, R19, R56, R4 ;  /* 0x0000003813387223 */ /* 0x000fe20000000004 */
[----:B0-----:R-:W-:Y:S01]  /*62a0*/  IMAD.WIDE R12, R45, 0x2, R12 ;  /* 0x000000022d0c7825 */ /* 0x001fe200078e020c */
[----:B------:R-:W-:-:S02]  /*62b0*/  F2FP.F16.F32.PACK_AB R4, R37, R22 ;  /* 0x000000162504723e */ /* 0x000fc400000000ff */
[----:B------:R-:W-:Y:S02]  /*62c0*/  F2FP.F16.F32.PACK_AB R5, R5, R20 ;  /* 0x000000140505723e */ /* 0x000fe400000000ff */
[----:B------:R-:W-:Y:S02]  /*62d0*/  F2FP.F16.F32.PACK_AB R6, R21, R6 ;  /* 0x000000061506723e */ /* 0x000fe400000000ff */
[----:B------:R-:W-:-:S05]  /*62e0*/  F2FP.F16.F32.PACK_AB R7, R56, R7 ;  /* 0x000000073807723e */ /* 0x000fca00000000ff */
[----:B------:R-:W-:Y:S01]  /*62f0*/  STG.E.128 desc[UR4][R12.64], R4 ;  /* 0x000000040c007986 */ /* 0x000fe2000c101d04 */
[----:B------:R-:W-:Y:S05]  /*6300*/  EXIT ;  /* 0x000000000000794d */ /* 0x000fea0003800000 */
.L_x_48:
[----:B------:R-:W-:-:S00]  /*6310*/  BRA `(.L_x_48) ;  /* 0xfffffffc00fc7947 */ /* 0x000fc0000383ffff */
[----:B------:R-:W-:-:S00]  /*6320*/  NOP ;  /* 0x0000000000007918 */ /* 0x000fc00000000000 */
        /* <DEDUP_REMOVED lines=13> */
.L_x_49:


//--------------------- .nv.global.init           --------------------------
	.section	.nv.global.init,"aw",@progbits
	.align	4
.nv.global.init:
	.type		__cudart_i2opi_f,@object
	.size		__cudart_i2opi_f,(_$_str - __cudart_i2opi_f)
__cudart_i2opi_f:
        /*0000*/ 	.byte	0x41, 0x90, 0x43, 0x3c, 0x99, 0x95, 0x62, 0xdb, 0xc0, 0xdd, 0x34, 0xf5, 0xd1, 0x57, 0x27, 0xfc
        /*0010*/ 	.byte	0x29, 0x15, 0x44, 0x4e, 0x6e, 0x83, 0xf9, 0xa2
	.type		_$_str,@object
	.size		_$_str,(.L_0 - _$_str)
_$_str:
        /*0018*/ 	.byte	0x5f, 0x5f, 0x43, 0x55, 0x44, 0x41, 0x5f, 0x46, 0x54, 0x5a, 0x00
.L_0:


//--------------------- .nv.constant0.triton_poi_fused_clone_2 --------------------------
	.section	.nv.constant0.triton_poi_fused_clone_2,"a",@progbits
	.sectionflags	@""
	.align	4
.nv.constant0.triton_poi_fused_clone_2:
	.zero		576
